	.target	sm_90a

	.elftype	@"ET_EXEC"


//--------------------- .note.nv.tkinfo           --------------------------
	.section	.note.nv.tkinfo,"",@"SHT_NOTE"
	.sectionflags	@"SHF_NOTE_NV_TKINFO"
	.tkinfo
        /*0018*/ 	.word	0x00000002
        /*0030*/ 	.string	""
        /*0030*/ 	.string	"ptxas"
        /*0030*/ 	.string	"Cuda compilation tools, release 13.0, V13.0.88"
        /*0030*/ 	.string	"Build cuda_13.0.r13.0/compiler.36424714_0"
        /*0030*/ 	.string	"-arch sm_90a -m 64 "



//--------------------- .note.nv.cuinfo           --------------------------
	.section	.note.nv.cuinfo,"",@"SHT_NOTE"
	.sectionflags	@"SHF_NOTE_NV_CUINFO"
        /*0018*/ 	.short	0x0002
        /*001a*/ 	.short	0x005a
        /*001c*/ 	.short	0x0082
	.zero		2


//--------------------- .nv.info                  --------------------------
	.section	.nv.info,"",@"SHT_CUDA_INFO"
	.align	4


	//----- nvinfo : EIATTR_REGCOUNT
	.align		4
        /*0000*/ 	.byte	0x04, 0x2f
        /*0002*/ 	.short	(.L_15 - .L_14)
	.align		4
.L_14:
        /*0004*/ 	.word	index@(_ZN7cutlass13device_kernelINS_4gemm6kernel13GemmUniversalIN4cute5tupleIJiiiiEEENS1_10collective13CollectiveMmaINS1_34MainloopSm90TmaGmmaWarpSpecializedILi4ENS5_IJNS4_1CILi2EEENSA_ILi1EEESC_EEENS1_32KernelTmaWarpSpecializedPingpongEEENS5_IJNSA_ILi64EEENSA_ILi160EEENSA_ILi128EEEEEENS_10bfloat16_tENS5_IJlSC_lEEESK_SL_NS4_8TiledMMAINS4_8MMA_AtomIJNS4_4SM904GMMA27MMA_64x32x16_F32BF16BF16_SSILNSP_5MajorE0ELSR_0ELNSP_7ScaleInE1ELSS_1EEEEEENS4_6LayoutINS5_IJSC_SC_SC_EEENS5_IJNSA_ILi0EEESX_SX_EEEEENS5_IJNS4_10UnderscoreES10_S10_EEEEENS4_13SM90_TMA_LOADENS4_14ComposedLayoutINS4_7SwizzleILi3ELi4ELi3EEENS4_18smem_ptr_flag_bitsILi16EEENSV_INS5_IJNSA_ILi8EEESG_EEENS5_IJSG_SC_EEEEEEEvNS4_8identityENS4_23SM90_TMA_LOAD_MULTICASTES1D_vS1E_EENS_8epilogue10collective6detail29Sm90TmaWarpSpecializedAdapterINS1I_15DefaultEpilogueISK_SL_SL_NS1H_6thread17LinearCombinationISK_Li1EffLNS1M_9ScaleType4KindE0ELNS_15FloatRoundStyleE2ESK_EENS1_15EpilogueDefaultEEEEEvvEEEEvNT_6ParamsE)
        /*0008*/ 	.word	0x000000a8


	//----- nvinfo : EIATTR_FRAME_SIZE
	.align		4
.L_15:
        /*000c*/ 	.byte	0x04, 0x11
        /*000e*/ 	.short	(.L_17 - .L_16)
	.align		4
.L_16:
        /*0010*/ 	.word	index@(_ZN7cutlass13device_kernelINS_4gemm6kernel13GemmUniversalIN4cute5tupleIJiiiiEEENS1_10collective13CollectiveMmaINS1_34MainloopSm90TmaGmmaWarpSpecializedILi4ENS5_IJNS4_1CILi2EEENSA_ILi1EEESC_EEENS1_32KernelTmaWarpSpecializedPingpongEEENS5_IJNSA_ILi64EEENSA_ILi160EEENSA_ILi128EEEEEENS_10bfloat16_tENS5_IJlSC_lEEESK_SL_NS4_8TiledMMAINS4_8MMA_AtomIJNS4_4SM904GMMA27MMA_64x32x16_F32BF16BF16_SSILNSP_5MajorE0ELSR_0ELNSP_7ScaleInE1ELSS_1EEEEEENS4_6LayoutINS5_IJSC_SC_SC_EEENS5_IJNSA_ILi0EEESX_SX_EEEEENS5_IJNS4_10UnderscoreES10_S10_EEEEENS4_13SM90_TMA_LOADENS4_14ComposedLayoutINS4_7SwizzleILi3ELi4ELi3EEENS4_18smem_ptr_flag_bitsILi16EEENSV_INS5_IJNSA_ILi8EEESG_EEENS5_IJSG_SC_EEEEEEEvNS4_8identityENS4_23SM90_TMA_LOAD_MULTICASTES1D_vS1E_EENS_8epilogue10collective6detail29Sm90TmaWarpSpecializedAdapterINS1I_15DefaultEpilogueISK_SL_SL_NS1H_6thread17LinearCombinationISK_Li1EffLNS1M_9ScaleType4KindE0ELNS_15FloatRoundStyleE2ESK_EENS1_15EpilogueDefaultEEEEEvvEEEEvNT_6ParamsE)
        /*0014*/ 	.word	0x00000000


	//----- nvinfo : EIATTR_MIN_STACK_SIZE
	.align		4
.L_17:
        /*0018*/ 	.byte	0x04, 0x12
        /*001a*/ 	.short	(.L_19 - .L_18)
	.align		4
.L_18:
        /*001c*/ 	.word	index@(_ZN7cutlass13device_kernelINS_4gemm6kernel13GemmUniversalIN4cute5tupleIJiiiiEEENS1_10collective13CollectiveMmaINS1_34MainloopSm90TmaGmmaWarpSpecializedILi4ENS5_IJNS4_1CILi2EEENSA_ILi1EEESC_EEENS1_32KernelTmaWarpSpecializedPingpongEEENS5_IJNSA_ILi64EEENSA_ILi160EEENSA_ILi128EEEEEENS_10bfloat16_tENS5_IJlSC_lEEESK_SL_NS4_8TiledMMAINS4_8MMA_AtomIJNS4_4SM904GMMA27MMA_64x32x16_F32BF16BF16_SSILNSP_5MajorE0ELSR_0ELNSP_7ScaleInE1ELSS_1EEEEEENS4_6LayoutINS5_IJSC_SC_SC_EEENS5_IJNSA_ILi0EEESX_SX_EEEEENS5_IJNS4_10UnderscoreES10_S10_EEEEENS4_13SM90_TMA_LOADENS4_14ComposedLayoutINS4_7SwizzleILi3ELi4ELi3EEENS4_18smem_ptr_flag_bitsILi16EEENSV_INS5_IJNSA_ILi8EEESG_EEENS5_IJSG_SC_EEEEEEEvNS4_8identityENS4_23SM90_TMA_LOAD_MULTICASTES1D_vS1E_EENS_8epilogue10collective6detail29Sm90TmaWarpSpecializedAdapterINS1I_15DefaultEpilogueISK_SL_SL_NS1H_6thread17LinearCombinationISK_Li1EffLNS1M_9ScaleType4KindE0ELNS_15FloatRoundStyleE2ESK_EENS1_15EpilogueDefaultEEEEEvvEEEEvNT_6ParamsE)
        /*0020*/ 	.word	0x00000000
.L_19:


//--------------------- .nv.compat                --------------------------
	.section	.nv.compat,"",@"SHT_CUDA_COMPAT_INFO"
	.align	4
        /*0000*/ 	.byte	0x02, 0x09, 0x01, 0x00, 0x02, 0x02, 0x04, 0x00, 0x02, 0x05, 0x05, 0x00, 0x03, 0x07, 0x01, 0x01
        /*0010*/ 	.byte	0x02, 0x03, 0x01, 0x00, 0x02, 0x06, 0x01, 0x00, 0x04, 0x0b, 0x08, 0x00, 0x00, 0x00, 0x00, 0x00
        /*0020*/ 	.byte	0x00, 0x00, 0x00, 0x00


//--------------------- .nv.info._ZN7cutlass13device_kernelINS_4gemm6kernel13GemmUniversalIN4cute5tupleIJiiiiEEENS1_10collective13CollectiveMmaINS1_34MainloopSm90TmaGmmaWarpSpecializedILi4ENS5_IJNS4_1CILi2EEENSA_ILi1EEESC_EEENS1_32KernelTmaWarpSpecializedPingpongEEENS5_IJNSA_ILi64EEENSA_ILi160EEENSA_ILi128EEEEEENS_10bfloat16_tENS5_IJlSC_lEEESK_SL_NS4_8TiledMMAINS4_8MMA_AtomIJNS4_4SM904GMMA27MMA_64x32x16_F32BF16BF16_SSILNSP_5MajorE0ELSR_0ELNSP_7ScaleInE1ELSS_1EEEEEENS4_6LayoutINS5_IJSC_SC_SC_EEENS5_IJNSA_ILi0EEESX_SX_EEEEENS5_IJNS4_10UnderscoreES10_S10_EEEEENS4_13SM90_TMA_LOADENS4_14ComposedLayoutINS4_7SwizzleILi3ELi4ELi3EEENS4_18smem_ptr_flag_bitsILi16EEENSV_INS5_IJNSA_ILi8EEESG_EEENS5_IJSG_SC_EEEEEEEvNS4_8identityENS4_23SM90_TMA_LOAD_MULTICASTES1D_vS1E_EENS_8epilogue10collective6detail29Sm90TmaWarpSpecializedAdapterINS1I_15DefaultEpilogueISK_SL_SL_NS1H_6thread17LinearCombinationISK_Li1EffLNS1M_9ScaleType4KindE0ELNS_15FloatRoundStyleE2ESK_EENS1_15EpilogueDefaultEEEEEvvEEEEvNT_6ParamsE --------------------------
	.section	.nv.info._ZN7cutlass13device_kernelINS_4gemm6kernel13GemmUniversalIN4cute5tupleIJiiiiEEENS1_10collective13CollectiveMmaINS1_34MainloopSm90TmaGmmaWarpSpecializedILi4ENS5_IJNS4_1CILi2EEENSA_ILi1EEESC_EEENS1_32KernelTmaWarpSpecializedPingpongEEENS5_IJNSA_ILi64EEENSA_ILi160EEENSA_ILi128EEEEEENS_10bfloat16_tENS5_IJlSC_lEEESK_SL_NS4_8TiledMMAINS4_8MMA_AtomIJNS4_4SM904GMMA27MMA_64x32x16_F32BF16BF16_SSILNSP_5MajorE0ELSR_0ELNSP_7ScaleInE1ELSS_1EEEEEENS4_6LayoutINS5_IJSC_SC_SC_EEENS5_IJNSA_ILi0EEESX_SX_EEEEENS5_IJNS4_10UnderscoreES10_S10_EEEEENS4_13SM90_TMA_LOADENS4_14ComposedLayoutINS4_7SwizzleILi3ELi4ELi3EEENS4_18smem_ptr_flag_bitsILi16EEENSV_INS5_IJNSA_ILi8EEESG_EEENS5_IJSG_SC_EEEEEEEvNS4_8identityENS4_23SM90_TMA_LOAD_MULTICASTES1D_vS1E_EENS_8epilogue10collective6detail29Sm90TmaWarpSpecializedAdapterINS1I_15DefaultEpilogueISK_SL_SL_NS1H_6thread17LinearCombinationISK_Li1EffLNS1M_9ScaleType4KindE0ELNS_15FloatRoundStyleE2ESK_EENS1_15EpilogueDefaultEEEEEvvEEEEvNT_6ParamsE,"",@"SHT_CUDA_INFO"
	.sectionflags	@""
	.align	4


	//----- nvinfo : EIATTR_CUDA_API_VERSION
	.align		4
        /*0000*/ 	.byte	0x04, 0x37
        /*0002*/ 	.short	(.L_21 - .L_20)
.L_20:
        /*0004*/ 	.word	0x00000082


	//----- nvinfo : EIATTR_KPARAM_INFO
	.align		4
.L_21:
        /*0008*/ 	.byte	0x04, 0x17
        /*000a*/ 	.short	(.L_23 - .L_22)
.L_22:
        /*000c*/ 	.word	0x00000000
        /*0010*/ 	.short	0x0000
        /*0012*/ 	.short	0x0070
        /*0014*/ 	.byte	0x00, 0xf0, 0x01, 0x10


	//----- nvinfo : EIATTR_SPARSE_MMA_MASK
	.align		4
.L_23:
        /*0018*/ 	.byte	0x03, 0x50
        /*001a*/ 	.short	0x0000


	//----- nvinfo : EIATTR_MAXREG_COUNT
	.align		4
        /*001c*/ 	.byte	0x03, 0x1b
        /*001e*/ 	.short	0x00a8


	//----- nvinfo : EIATTR_NUM_BARRIERS
	.align		4
        /*0020*/ 	.byte	0x02, 0x4c
        /*0022*/ 	.byte	0x01
	.zero		1


	//----- nvinfo : EIATTR_EXTERNS
	.align		4
        /*0024*/ 	.byte	0x04, 0x0f
        /*0026*/ 	.short	(.L_25 - .L_24)


	//   ....[0]....
	.align		4
.L_24:
        /*0028*/ 	.word	index@(__assertfail)


	//----- nvinfo : EIATTR_MERCURY_ISA_VERSION
	.align		4
.L_25:
        /*002c*/ 	.byte	0x03, 0x5f
        /*002e*/ 	.short	0x0101


	//----- nvinfo : EIATTR_INT_WARP_WIDE_INSTR_OFFSETS
	.align		4
        /*0030*/ 	.byte	0x04, 0x31
        /*0032*/ 	.short	(.L_27 - .L_26)


	//   ....[0]....
.L_26:
        /*0034*/ 	.word	0x000005d0


	//   ....[1]....
        /*0038*/ 	.word	0x00000610


	//   ....[2]....
        /*003c*/ 	.word	0x000006a0


	//   ....[3]....
        /*0040*/ 	.word	0x000006b0


	//   ....[4]....
        /*0044*/ 	.word	0x000006d0


	//   ....[5]....
        /*0048*/ 	.word	0x000006f0


	//   ....[6]....
        /*004c*/ 	.word	0x000007e0


	//   ....[7]....
        /*0050*/ 	.word	0x00000800


	//   ....[8]....
        /*0054*/ 	.word	0x00003cd0


	//----- nvinfo : EIATTR_COOP_GROUP_MASK_REGIDS
	.align		4
.L_27:
        /*0058*/ 	.byte	0x04, 0x29
        /*005a*/ 	.short	(.L_29 - .L_28)


	//   ....[0]....
.L_28:
        /*005c*/ 	.word	0xffffffff


	//   ....[1]....
        /*0060*/ 	.word	0xffffffff


	//   ....[2]....
        /*0064*/ 	.word	0xffffffff


	//   ....[3]....
        /*0068*/ 	.word	0xffffffff


	//   ....[4]....
        /*006c*/ 	.word	0xffffffff


	//   ....[5]....
        /*0070*/ 	.word	0xffffffff


	//   ....[6]....
        /*0074*/ 	.word	0xffffffff


	//----- nvinfo : EIATTR_COOP_GROUP_INSTR_OFFSETS
	.align		4
.L_29:
        /*0078*/ 	.byte	0x04, 0x28
        /*007a*/ 	.short	(.L_31 - .L_30)


	//   ....[0]....
.L_30:
        /*007c*/ 	.word	0x00000060


	//   ....[1]....
        /*0080*/ 	.word	0x00000080


	//   ....[2]....
        /*0084*/ 	.word	0x00000180


	//   ....[3]....
        /*0088*/ 	.word	0x000003b0


	//   ....[4]....
        /*008c*/ 	.word	0x00000400


	//   ....[5]....
        /*0090*/ 	.word	0x000004f0


	//   ....[6]....
        /*0094*/ 	.word	0x00000980


	//----- nvinfo : EIATTR_REG_RECONFIG
	.align		4
.L_31:
        /*0098*/ 	.byte	0x01, 0x54
	.zero		2


	//----- nvinfo : EIATTR_SYSCALL_OFFSETS
	.align		4
        /*009c*/ 	.byte	0x04, 0x46
        /*009e*/ 	.short	(.L_33 - .L_32)


	//   ....[0]....
.L_32:
        /*00a0*/ 	.word	0x000018e0


	//----- nvinfo : EIATTR_MBARRIER_INSTR_OFFSETS
	.align		4
.L_33:
        /*00a4*/ 	.byte	0x04, 0x39
        /*00a6*/ 	.short	(.L_35 - .L_34)


	//   ....[0]....
.L_34:
        /*00a8*/ 	.word	0x00000300
        /*00ac*/ 	.word	0x000000ff
        /*00b0*/ 	.word	0x00000000
        /*00b4*/ 	.short	0x0100
        /*00b6*/ 	.byte	0x07
	.zero		1


	//   ....[1]....
        /*00b8*/ 	.word	0x00000310
        /*00bc*/ 	.word	0x000000ff
        /*00c0*/ 	.word	0x00000020
        /*00c4*/ 	.short	0x0100
        /*00c6*/ 	.byte	0x07
	.zero		1


	//   ....[2]....
        /*00c8*/ 	.word	0x00000320
        /*00cc*/ 	.word	0x000000ff
        /*00d0*/ 	.word	0x00000008
        /*00d4*/ 	.short	0x0100
        /*00d6*/ 	.byte	0x07
	.zero		1


	//   ....[3]....
        /*00d8*/ 	.word	0x00000330
        /*00dc*/ 	.word	0x000000ff
        /*00e0*/ 	.word	0x00000028
        /*00e4*/ 	.short	0x0100
        /*00e6*/ 	.byte	0x07
	.zero		1


	//   ....[4]....
        /*00e8*/ 	.word	0x00000340
        /*00ec*/ 	.word	0x000000ff
        /*00f0*/ 	.word	0x00000010
        /*00f4*/ 	.short	0x0100
        /*00f6*/ 	.byte	0x07
	.zero		1


	//   ....[5]....
        /*00f8*/ 	.word	0x00000350
        /*00fc*/ 	.word	0x000000ff
        /*0100*/ 	.word	0x00000030
        /*0104*/ 	.short	0x0100
        /*0106*/ 	.byte	0x07
	.zero		1


	//   ....[6]....
        /*0108*/ 	.word	0x00000360
        /*010c*/ 	.word	0x000000ff
        /*0110*/ 	.word	0x00000018
        /*0114*/ 	.short	0x0100
        /*0116*/ 	.byte	0x07
	.zero		1


	//   ....[7]....
        /*0118*/ 	.word	0x00000370
        /*011c*/ 	.word	0x000000ff
        /*0120*/ 	.word	0x00000038
        /*0124*/ 	.short	0x0100
        /*0126*/ 	.byte	0x07
	.zero		1


	//   ....[8]....
        /*0128*/ 	.word	0x00000840
        /*012c*/ 	.word	0x000000ff
        /*0130*/ 	.word	0x00000070
        /*0134*/ 	.short	0x0100
        /*0136*/ 	.byte	0x0c
	.zero		1


	//   ....[9]....
        /*0138*/ 	.word	0x00000890
        /*013c*/ 	.word	0x000000ff
        /*0140*/ 	.word	0x00000078
        /*0144*/ 	.short	0x0100
        /*0146*/ 	.byte	0x0c
	.zero		1


	//   ....[10]....
        /*0148*/ 	.word	0x000008c0
        /*014c*/ 	.word	0x000000ff
        /*0150*/ 	.word	0x00000050
        /*0154*/ 	.short	0x0100
        /*0156*/ 	.byte	0x0d
	.zero		1


	//   ....[11]....
        /*0158*/ 	.word	0x00000910
        /*015c*/ 	.word	0x000000ff
        /*0160*/ 	.word	0x00000058
        /*0164*/ 	.short	0x0100
        /*0166*/ 	.byte	0x0d
	.zero		1


	//   ....[12]....
        /*0168*/ 	.word	0x00000920
        /*016c*/ 	.word	0x000000ff
        /*0170*/ 	.word	0x00000060
        /*0174*/ 	.short	0x0100
        /*0176*/ 	.byte	0x0d
	.zero		1


	//   ....[13]....
        /*0178*/ 	.word	0x00000930
        /*017c*/ 	.word	0x000000ff
        /*0180*/ 	.word	0x00000068
        /*0184*/ 	.short	0x0100
        /*0186*/ 	.byte	0x0d
	.zero		1


	//   ....[14]....
        /*0188*/ 	.word	0x000017c0
        /*018c*/ 	.word	0x0000006d
        /*0190*/ 	.word	0x00000000
        /*0194*/ 	.short	0x010a
        /*0196*/ 	.byte	0x2c
	.zero		1


	//   ....[15]....
        /*0198*/ 	.word	0x00001970
        /*019c*/ 	.word	0x00000003
        /*01a0*/ 	.word	0x00000000
        /*01a4*/ 	.short	0x010a
        /*01a6*/ 	.byte	0x3f
	.zero		1


	//   ....[16]....
        /*01a8*/ 	.word	0x000019d0
        /*01ac*/ 	.word	0x00000003
        /*01b0*/ 	.word	0x00000000
        /*01b4*/ 	.short	0x010a
        /*01b6*/ 	.byte	0x3f
	.zero		1


	//   ....[17]....
        /*01b8*/ 	.word	0x00002af0
        /*01bc*/ 	.word	0x000000ff
        /*01c0*/ 	.word	0x00000000
        /*01c4*/ 	.short	0x010a
        /*01c6*/ 	.byte	0x07
	.zero		1


	//   ....[18]....
        /*01c8*/ 	.word	0x00002b30
        /*01cc*/ 	.word	0x000000ff
        /*01d0*/ 	.word	0x00000000
        /*01d4*/ 	.short	0x010a
        /*01d6*/ 	.byte	0x07
	.zero		1


	//   ....[19]....
        /*01d8*/ 	.word	0x00003b60
        /*01dc*/ 	.word	0x00000005
        /*01e0*/ 	.word	0x00000000
        /*01e4*/ 	.short	0x0101
        /*01e6*/ 	.byte	0x3f
	.zero		1


	//   ....[20]....
        /*01e8*/ 	.word	0x00003c60
        /*01ec*/ 	.word	0x0000006e
        /*01f0*/ 	.word	0x00000000
        /*01f4*/ 	.short	0x0101
        /*01f6*/ 	.byte	0x2d
	.zero		1


	//   ....[21]....
        /*01f8*/ 	.word	0x00003d50
        /*01fc*/ 	.word	0x00000003
        /*0200*/ 	.word	0x00000000
        /*0204*/ 	.short	0x0101
        /*0206*/ 	.byte	0x3f
	.zero		1


	//   ....[22]....
        /*0208*/ 	.word	0x00003e10
        /*020c*/ 	.word	0x0000006d
        /*0210*/ 	.word	0x00000010
        /*0214*/ 	.short	0x010a
        /*0216*/ 	.byte	0x2c
	.zero		1


	//   ....[23]....
        /*0218*/ 	.word	0x00008ec0
        /*021c*/ 	.word	0x00000070
        /*0220*/ 	.word	0x00000000
        /*0224*/ 	.short	0x0101
        /*0226*/ 	.byte	0x2d
	.zero		1


	//   ....[24]....
        /*0228*/ 	.word	0x000098d0
        /*022c*/ 	.word	0x0000000a
        /*0230*/ 	.word	0x00000020
        /*0234*/ 	.short	0x010a
        /*0236*/ 	.byte	0x3f
	.zero		1


	//   ....[25]....
        /*0238*/ 	.word	0x00009d60
        /*023c*/ 	.word	0x00000003
        /*0240*/ 	.word	0x00000078
        /*0244*/ 	.short	0x0101
        /*0246*/ 	.byte	0x3f
	.zero		1


	//   ....[26]....
        /*0248*/ 	.word	0x0000a4d0
        /*024c*/ 	.word	0x00000007
        /*0250*/ 	.word	0x00000000
        /*0254*/ 	.short	0x010a
        /*0256*/ 	.byte	0x3f
	.zero		1


	//   ....[27]....
        /*0258*/ 	.word	0x0000a550
        /*025c*/ 	.word	0x00000009
        /*0260*/ 	.word	0x00000000
        /*0264*/ 	.short	0x010a
        /*0266*/ 	.byte	0x3f
	.zero		1


	//   ....[28]....
        /*0268*/ 	.word	0x0000a5e0
        /*026c*/ 	.word	0x00000006
        /*0270*/ 	.word	0x00000000
        /*0274*/ 	.short	0x010a
        /*0276*/ 	.byte	0x3f
	.zero		1


	//   ....[29]....
        /*0278*/ 	.word	0x0000a670
        /*027c*/ 	.word	0x00000003
        /*0280*/ 	.word	0x00000000
        /*0284*/ 	.short	0x010a
        /*0286*/ 	.byte	0x3f
	.zero		1


	//   ....[30]....
        /*0288*/ 	.word	0x0000a6d0
        /*028c*/ 	.word	0x0000006f
        /*0290*/ 	.word	0x00000000
        /*0294*/ 	.short	0x010a
        /*0296*/ 	.byte	0x3f
	.zero		1


	//   ....[31]....
        /*0298*/ 	.word	0x0000a720
        /*029c*/ 	.word	0x00000003
        /*02a0*/ 	.word	0x00000000
        /*02a4*/ 	.short	0x010a
        /*02a6*/ 	.byte	0x3f
	.zero		1


	//   ....[32]....
        /*02a8*/ 	.word	0x0000a780
        /*02ac*/ 	.word	0x00000005
        /*02b0*/ 	.word	0x00000000
        /*02b4*/ 	.short	0x010a
        /*02b6*/ 	.byte	0x3f
	.zero		1


	//   ....[33]....
        /*02b8*/ 	.word	0x0000a7d0
        /*02bc*/ 	.word	0x0000006f
        /*02c0*/ 	.word	0x00000010
        /*02c4*/ 	.short	0x010a
        /*02c6*/ 	.byte	0x3f
	.zero		1


	//   ....[34]....
        /*02c8*/ 	.word	0x0000a8a0
        /*02cc*/ 	.word	0x0000000a
        /*02d0*/ 	.word	0x00000020
        /*02d4*/ 	.short	0x010a
        /*02d6*/ 	.byte	0x3f
	.zero		1


	//   ....[35]....
        /*02d8*/ 	.word	0x0000a970
        /*02dc*/ 	.word	0x00000007
        /*02e0*/ 	.word	0x00000000
        /*02e4*/ 	.short	0x010a
        /*02e6*/ 	.byte	0x3f
	.zero		1


	//   ....[36]....
        /*02e8*/ 	.word	0x0000a9c0
        /*02ec*/ 	.word	0x00000009
        /*02f0*/ 	.word	0x00000000
        /*02f4*/ 	.short	0x010a
        /*02f6*/ 	.byte	0x3f
	.zero		1


	//   ....[37]....
        /*02f8*/ 	.word	0x0000aa10
        /*02fc*/ 	.word	0x00000006
        /*0300*/ 	.word	0x00000000
        /*0304*/ 	.short	0x010a
        /*0306*/ 	.byte	0x3f
	.zero		1


	//----- nvinfo : EIATTR_NUM_MBARRIERS
	.align		4
.L_35:
        /*0308*/ 	.byte	0x03, 0x38
        /*030a*/ 	.short	0x000e


	//----- nvinfo : EIATTR_EXIT_INSTR_OFFSETS
	.align		4
        /*030c*/ 	.byte	0x04, 0x1c
        /*030e*/ 	.short	(.L_37 - .L_36)


	//   ....[0]....
.L_36:
        /*0310*/ 	.word	0x00001490


	//   ....[1]....
        /*0314*/ 	.word	0x000014f0


	//   ....[2]....
        /*0318*/ 	.word	0x000095d0


	//   ....[3]....
        /*031c*/ 	.word	0x00009600


	//   ....[4]....
        /*0320*/ 	.word	0x0000a6c0


	//----- nvinfo : EIATTR_MAX_THREADS
	.align		4
.L_37:
        /*0324*/ 	.byte	0x04, 0x05
        /*0326*/ 	.short	(.L_39 - .L_38)
.L_38:
        /*0328*/ 	.word	0x00000180
        /*032c*/ 	.word	0x00000001
        /*0330*/ 	.word	0x00000001


	//----- nvinfo : EIATTR_CRS_STACK_SIZE
	.align		4
.L_39:
        /*0334*/ 	.byte	0x04, 0x1e
        /*0336*/ 	.short	(.L_41 - .L_40)
.L_40:
        /*0338*/ 	.word	0x00000000


	//----- nvinfo : EIATTR_CBANK_PARAM_SIZE
	.align		4
.L_41:
        /*033c*/ 	.byte	0x03, 0x19
        /*033e*/ 	.short	0x0470


	//----- nvinfo : EIATTR_PARAM_CBANK
	.align		4
        /*0340*/ 	.byte	0x04, 0x0a
        /*0342*/ 	.short	(.L_43 - .L_42)
	.align		4
.L_42:
        /*0344*/ 	.word	index@(.nv.constant0._ZN7cutlass13device_kernelINS_4gemm6kernel13GemmUniversalIN4cute5tupleIJiiiiEEENS1_10collective13CollectiveMmaINS1_34MainloopSm90TmaGmmaWarpSpecializedILi4ENS5_IJNS4_1CILi2EEENSA_ILi1EEESC_EEENS1_32KernelTmaWarpSpecializedPingpongEEENS5_IJNSA_ILi64EEENSA_ILi160EEENSA_ILi128EEEEEENS_10bfloat16_tENS5_IJlSC_lEEESK_SL_NS4_8TiledMMAINS4_8MMA_AtomIJNS4_4SM904GMMA27MMA_64x32x16_F32BF16BF16_SSILNSP_5MajorE0ELSR_0ELNSP_7ScaleInE1ELSS_1EEEEEENS4_6LayoutINS5_IJSC_SC_SC_EEENS5_IJNSA_ILi0EEESX_SX_EEEEENS5_IJNS4_10UnderscoreES10_S10_EEEEENS4_13SM90_TMA_LOADENS4_14ComposedLayoutINS4_7SwizzleILi3ELi4ELi3EEENS4_18smem_ptr_flag_bitsILi16EEENSV_INS5_IJNSA_ILi8EEESG_EEENS5_IJSG_SC_EEEEEEEvNS4_8identityENS4_23SM90_TMA_LOAD_MULTICASTES1D_vS1E_EENS_8epilogue10collective6detail29Sm90TmaWarpSpecializedAdapterINS1I_15DefaultEpilogueISK_SL_SL_NS1H_6thread17LinearCombinationISK_Li1EffLNS1M_9ScaleType4KindE0ELNS_15FloatRoundStyleE2ESK_EENS1_15EpilogueDefaultEEEEEvvEEEEvNT_6ParamsE)
        /*0348*/ 	.short	0x0210
        /*034a*/ 	.short	0x0470


	//----- nvinfo : EIATTR_SW_WAR
	.align		4
.L_43:
        /*034c*/ 	.byte	0x04, 0x36
        /*034e*/ 	.short	(.L_45 - .L_44)
.L_44:
        /*0350*/ 	.word	0x00000008
.L_45:


//--------------------- .nv.callgraph             --------------------------
	.section	.nv.callgraph,"",@"SHT_CUDA_CALLGRAPH"
	.align	4
	.sectionentsize	8
	.align		4
        /*0000*/ 	.word	0x00000000
	.align		4
        /*0004*/ 	.word	0xffffffff
	.align		4
        /*0008*/ 	.word	index@(_ZN7cutlass13device_kernelINS_4gemm6kernel13GemmUniversalIN4cute5tupleIJiiiiEEENS1_10collective13CollectiveMmaINS1_34MainloopSm90TmaGmmaWarpSpecializedILi4ENS5_IJNS4_1CILi2EEENSA_ILi1EEESC_EEENS1_32KernelTmaWarpSpecializedPingpongEEENS5_IJNSA_ILi64EEENSA_ILi160EEENSA_ILi128EEEEEENS_10bfloat16_tENS5_IJlSC_lEEESK_SL_NS4_8TiledMMAINS4_8MMA_AtomIJNS4_4SM904GMMA27MMA_64x32x16_F32BF16BF16_SSILNSP_5MajorE0ELSR_0ELNSP_7ScaleInE1ELSS_1EEEEEENS4_6LayoutINS5_IJSC_SC_SC_EEENS5_IJNSA_ILi0EEESX_SX_EEEEENS5_IJNS4_10UnderscoreES10_S10_EEEEENS4_13SM90_TMA_LOADENS4_14ComposedLayoutINS4_7SwizzleILi3ELi4ELi3EEENS4_18smem_ptr_flag_bitsILi16EEENSV_INS5_IJNSA_ILi8EEESG_EEENS5_IJSG_SC_EEEEEEEvNS4_8identityENS4_23SM90_TMA_LOAD_MULTICASTES1D_vS1E_EENS_8epilogue10collective6detail29Sm90TmaWarpSpecializedAdapterINS1I_15DefaultEpilogueISK_SL_SL_NS1H_6thread17LinearCombinationISK_Li1EffLNS1M_9ScaleType4KindE0ELNS_15FloatRoundStyleE2ESK_EENS1_15EpilogueDefaultEEEEEvvEEEEvNT_6ParamsE)
	.align		4
        /*000c*/ 	.word	index@(__assertfail)
	.align		4
        /*0010*/ 	.word	0x00000000
	.align		4
        /*0014*/ 	.word	0xfffffffe
	.align		4
        /*0018*/ 	.word	0x00000000
	.align		4
        /*001c*/ 	.word	0xfffffffd
	.align		4
        /*0020*/ 	.word	0x00000000
	.align		4
        /*0024*/ 	.word	0xfffffffc


//--------------------- .nv.constant4             --------------------------
	.section	.nv.constant4,"a",@progbits
	.align	8
	.align		8
.nv.constant4:
        /*0000*/ 	.dword	__assertfail
	.align		8
        /*0008*/ 	.dword	__unnamed_1
	.align		8
        /*0010*/ 	.dword	_ZN39_INTERNAL_9d6d57db_4_k_cu_bf3a5214_83004cuda3std3__45__cpo5beginE
	.align		8
        /*0018*/ 	.dword	_ZN39_INTERNAL_9d6d57db_4_k_cu_bf3a5214_83004cuda3std3__45__cpo3endE
	.align		8
        /*0020*/ 	.dword	_ZN39_INTERNAL_9d6d57db_4_k_cu_bf3a5214_83004cuda3std3__45__cpo6cbeginE
	.align		8
        /*0028*/ 	.dword	_ZN39_INTERNAL_9d6d57db_4_k_cu_bf3a5214_83004cuda3std3__45__cpo4cendE
	.align		8
        /*0030*/ 	.dword	_ZN39_INTERNAL_9d6d57db_4_k_cu_bf3a5214_83004cuda3std3__441_GLOBAL__N__9d6d57db_4_k_cu_bf3a5214_83006ignoreE
	.align		8
        /*0038*/ 	.dword	_ZN39_INTERNAL_9d6d57db_4_k_cu_bf3a5214_83004cuda3std3__419piecewise_constructE
	.align		8
        /*0040*/ 	.dword	_ZN39_INTERNAL_9d6d57db_4_k_cu_bf3a5214_83004cuda3std3__48in_placeE
	.align		8
        /*0048*/ 	.dword	_ZN39_INTERNAL_9d6d57db_4_k_cu_bf3a5214_83004cuda3std6ranges3__45__cpo4swapE
	.align		8
        /*0050*/ 	.dword	_ZN39_INTERNAL_9d6d57db_4_k_cu_bf3a5214_83004cuda3std6ranges3__45__cpo9iter_moveE
	.align		8
        /*0058*/ 	.dword	_ZN39_INTERNAL_9d6d57db_4_k_cu_bf3a5214_83004cute7productE
	.align		8
        /*0060*/ 	.dword	_ZN39_INTERNAL_9d6d57db_4_k_cu_bf3a5214_83004cute1_E
	.align		8
        /*0068*/ 	.dword	$str$22
	.align		8
        /*0070*/ 	.dword	$str$23


//--------------------- .text._ZN7cutlass13device_kernelINS_4gemm6kernel13GemmUniversalIN4cute5tupleIJiiiiEEENS1_10collective13CollectiveMmaINS1_34MainloopSm90TmaGmmaWarpSpecializedILi4ENS5_IJNS4_1CILi2EEENSA_ILi1EEESC_EEENS1_32KernelTmaWarpSpecializedPingpongEEENS5_IJNSA_ILi64EEENSA_ILi160EEENSA_ILi128EEEEEENS_10bfloat16_tENS5_IJlSC_lEEESK_SL_NS4_8TiledMMAINS4_8MMA_AtomIJNS4_4SM904GMMA27MMA_64x32x16_F32BF16BF16_SSILNSP_5MajorE0ELSR_0ELNSP_7ScaleInE1ELSS_1EEEEEENS4_6LayoutINS5_IJSC_SC_SC_EEENS5_IJNSA_ILi0EEESX_SX_EEEEENS5_IJNS4_10UnderscoreES10_S10_EEEEENS4_13SM90_TMA_LOADENS4_14ComposedLayoutINS4_7SwizzleILi3ELi4ELi3EEENS4_18smem_ptr_flag_bitsILi16EEENSV_INS5_IJNSA_ILi8EEESG_EEENS5_IJSG_SC_EEEEEEEvNS4_8identityENS4_23SM90_TMA_LOAD_MULTICASTES1D_vS1E_EENS_8epilogue10collective6detail29Sm90TmaWarpSpecializedAdapterINS1I_15DefaultEpilogueISK_SL_SL_NS1H_6thread17LinearCombinationISK_Li1EffLNS1M_9ScaleType4KindE0ELNS_15FloatRoundStyleE2ESK_EENS1_15EpilogueDefaultEEEEEvvEEEEvNT_6ParamsE --------------------------
	.section	.text._ZN7cutlass13device_kernelINS_4gemm6kernel13GemmUniversalIN4cute5tupleIJiiiiEEENS1_10collective13CollectiveMmaINS1_34MainloopSm90TmaGmmaWarpSpecializedILi4ENS5_IJNS4_1CILi2EEENSA_ILi1EEESC_EEENS1_32KernelTmaWarpSpecializedPingpongEEENS5_IJNSA_ILi64EEENSA_ILi160EEENSA_ILi128EEEEEENS_10bfloat16_tENS5_IJlSC_lEEESK_SL_NS4_8TiledMMAINS4_8MMA_AtomIJNS4_4SM904GMMA27MMA_64x32x16_F32BF16BF16_SSILNSP_5MajorE0ELSR_0ELNSP_7ScaleInE1ELSS_1EEEEEENS4_6LayoutINS5_IJSC_SC_SC_EEENS5_IJNSA_ILi0EEESX_SX_EEEEENS5_IJNS4_10UnderscoreES10_S10_EEEEENS4_13SM90_TMA_LOADENS4_14ComposedLayoutINS4_7SwizzleILi3ELi4ELi3EEENS4_18smem_ptr_flag_bitsILi16EEENSV_INS5_IJNSA_ILi8EEESG_EEENS5_IJSG_SC_EEEEEEEvNS4_8identityENS4_23SM90_TMA_LOAD_MULTICASTES1D_vS1E_EENS_8epilogue10collective6detail29Sm90TmaWarpSpecializedAdapterINS1I_15DefaultEpilogueISK_SL_SL_NS1H_6thread17LinearCombinationISK_Li1EffLNS1M_9ScaleType4KindE0ELNS_15FloatRoundStyleE2ESK_EENS1_15EpilogueDefaultEEEEEvvEEEEvNT_6ParamsE,"ax",@progbits
	.align	128
.text._ZN7cutlass13device_kernelINS_4gemm6kernel13GemmUniversalIN4cute5tupleIJiiiiEEENS1_10collective13CollectiveMmaINS1_34MainloopSm90TmaGmmaWarpSpecializedILi4ENS5_IJNS4_1CILi2EEENSA_ILi1EEESC_EEENS1_32KernelTmaWarpSpecializedPingpongEEENS5_IJNSA_ILi64EEENSA_ILi160EEENSA_ILi128EEEEEENS_10bfloat16_tENS5_IJlSC_lEEESK_SL_NS4_8TiledMMAINS4_8MMA_AtomIJNS4_4SM904GMMA27MMA_64x32x16_F32BF16BF16_SSILNSP_5MajorE0ELSR_0ELNSP_7ScaleInE1ELSS_1EEEEEENS4_6LayoutINS5_IJSC_SC_SC_EEENS5_IJNSA_ILi0EEESX_SX_EEEEENS5_IJNS4_10UnderscoreES10_S10_EEEEENS4_13SM90_TMA_LOADENS4_14ComposedLayoutINS4_7SwizzleILi3ELi4ELi3EEENS4_18smem_ptr_flag_bitsILi16EEENSV_INS5_IJNSA_ILi8EEESG_EEENS5_IJSG_SC_EEEEEEEvNS4_8identityENS4_23SM90_TMA_LOAD_MULTICASTES1D_vS1E_EENS_8epilogue10collective6detail29Sm90TmaWarpSpecializedAdapterINS1I_15DefaultEpilogueISK_SL_SL_NS1H_6thread17LinearCombinationISK_Li1EffLNS1M_9ScaleType4KindE0ELNS_15FloatRoundStyleE2ESK_EENS1_15EpilogueDefaultEEEEEvvEEEEvNT_6ParamsE:
        .type           _ZN7cutlass13device_kernelINS_4gemm6kernel13GemmUniversalIN4cute5tupleIJiiiiEEENS1_10collective13CollectiveMmaINS1_34MainloopSm90TmaGmmaWarpSpecializedILi4ENS5_IJNS4_1CILi2EEENSA_ILi1EEESC_EEENS1_32KernelTmaWarpSpecializedPingpongEEENS5_IJNSA_ILi64EEENSA_ILi160EEENSA_ILi128EEEEEENS_10bfloat16_tENS5_IJlSC_lEEESK_SL_NS4_8TiledMMAINS4_8MMA_AtomIJNS4_4SM904GMMA27MMA_64x32x16_F32BF16BF16_SSILNSP_5MajorE0ELSR_0ELNSP_7ScaleInE1ELSS_1EEEEEENS4_6LayoutINS5_IJSC_SC_SC_EEENS5_IJNSA_ILi0EEESX_SX_EEEEENS5_IJNS4_10UnderscoreES10_S10_EEEEENS4_13SM90_TMA_LOADENS4_14ComposedLayoutINS4_7SwizzleILi3ELi4ELi3EEENS4_18smem_ptr_flag_bitsILi16EEENSV_INS5_IJNSA_ILi8EEESG_EEENS5_IJSG_SC_EEEEEEEvNS4_8identityENS4_23SM90_TMA_LOAD_MULTICASTES1D_vS1E_EENS_8epilogue10collective6detail29Sm90TmaWarpSpecializedAdapterINS1I_15DefaultEpilogueISK_SL_SL_NS1H_6thread17LinearCombinationISK_Li1EffLNS1M_9ScaleType4KindE0ELNS_15FloatRoundStyleE2ESK_EENS1_15EpilogueDefaultEEEEEvvEEEEvNT_6ParamsE,@function
        .size           _ZN7cutlass13device_kernelINS_4gemm6kernel13GemmUniversalIN4cute5tupleIJiiiiEEENS1_10collective13CollectiveMmaINS1_34MainloopSm90TmaGmmaWarpSpecializedILi4ENS5_IJNS4_1CILi2EEENSA_ILi1EEESC_EEENS1_32KernelTmaWarpSpecializedPingpongEEENS5_IJNSA_ILi64EEENSA_ILi160EEENSA_ILi128EEEEEENS_10bfloat16_tENS5_IJlSC_lEEESK_SL_NS4_8TiledMMAINS4_8MMA_AtomIJNS4_4SM904GMMA27MMA_64x32x16_F32BF16BF16_SSILNSP_5MajorE0ELSR_0ELNSP_7ScaleInE1ELSS_1EEEEEENS4_6LayoutINS5_IJSC_SC_SC_EEENS5_IJNSA_ILi0EEESX_SX_EEEEENS5_IJNS4_10UnderscoreES10_S10_EEEEENS4_13SM90_TMA_LOADENS4_14ComposedLayoutINS4_7SwizzleILi3ELi4ELi3EEENS4_18smem_ptr_flag_bitsILi16EEENSV_INS5_IJNSA_ILi8EEESG_EEENS5_IJSG_SC_EEEEEEEvNS4_8identityENS4_23SM90_TMA_LOAD_MULTICASTES1D_vS1E_EENS_8epilogue10collective6detail29Sm90TmaWarpSpecializedAdapterINS1I_15DefaultEpilogueISK_SL_SL_NS1H_6thread17LinearCombinationISK_Li1EffLNS1M_9ScaleType4KindE0ELNS_15FloatRoundStyleE2ESK_EENS1_15EpilogueDefaultEEEEEvvEEEEvNT_6ParamsE,(.L_x_232 - _ZN7cutlass13device_kernelINS_4gemm6kernel13GemmUniversalIN4cute5tupleIJiiiiEEENS1_10collective13CollectiveMmaINS1_34MainloopSm90TmaGmmaWarpSpecializedILi4ENS5_IJNS4_1CILi2EEENSA_ILi1EEESC_EEENS1_32KernelTmaWarpSpecializedPingpongEEENS5_IJNSA_ILi64EEENSA_ILi160EEENSA_ILi128EEEEEENS_10bfloat16_tENS5_IJlSC_lEEESK_SL_NS4_8TiledMMAINS4_8MMA_AtomIJNS4_4SM904GMMA27MMA_64x32x16_F32BF16BF16_SSILNSP_5MajorE0ELSR_0ELNSP_7ScaleInE1ELSS_1EEEEEENS4_6LayoutINS5_IJSC_SC_SC_EEENS5_IJNSA_ILi0EEESX_SX_EEEEENS5_IJNS4_10UnderscoreES10_S10_EEEEENS4_13SM90_TMA_LOADENS4_14ComposedLayoutINS4_7SwizzleILi3ELi4ELi3EEENS4_18smem_ptr_flag_bitsILi16EEENSV_INS5_IJNSA_ILi8EEESG_EEENS5_IJSG_SC_EEEEEEEvNS4_8identityENS4_23SM90_TMA_LOAD_MULTICASTES1D_vS1E_EENS_8epilogue10collective6detail29Sm90TmaWarpSpecializedAdapterINS1I_15DefaultEpilogueISK_SL_SL_NS1H_6thread17LinearCombinationISK_Li1EffLNS1M_9ScaleType4KindE0ELNS_15FloatRoundStyleE2ESK_EENS1_15EpilogueDefaultEEEEEvvEEEEvNT_6ParamsE)
        .other          _ZN7cutlass13device_kernelINS_4gemm6kernel13GemmUniversalIN4cute5tupleIJiiiiEEENS1_10collective13CollectiveMmaINS1_34MainloopSm90TmaGmmaWarpSpecializedILi4ENS5_IJNS4_1CILi2EEENSA_ILi1EEESC_EEENS1_32KernelTmaWarpSpecializedPingpongEEENS5_IJNSA_ILi64EEENSA_ILi160EEENSA_ILi128EEEEEENS_10bfloat16_tENS5_IJlSC_lEEESK_SL_NS4_8TiledMMAINS4_8MMA_AtomIJNS4_4SM904GMMA27MMA_64x32x16_F32BF16BF16_SSILNSP_5MajorE0ELSR_0ELNSP_7ScaleInE1ELSS_1EEEEEENS4_6LayoutINS5_IJSC_SC_SC_EEENS5_IJNSA_ILi0EEESX_SX_EEEEENS5_IJNS4_10UnderscoreES10_S10_EEEEENS4_13SM90_TMA_LOADENS4_14ComposedLayoutINS4_7SwizzleILi3ELi4ELi3EEENS4_18smem_ptr_flag_bitsILi16EEENSV_INS5_IJNSA_ILi8EEESG_EEENS5_IJSG_SC_EEEEEEEvNS4_8identityENS4_23SM90_TMA_LOAD_MULTICASTES1D_vS1E_EENS_8epilogue10collective6detail29Sm90TmaWarpSpecializedAdapterINS1I_15DefaultEpilogueISK_SL_SL_NS1H_6thread17LinearCombinationISK_Li1EffLNS1M_9ScaleType4KindE0ELNS_15FloatRoundStyleE2ESK_EENS1_15EpilogueDefaultEEEEEvvEEEEvNT_6ParamsE,@"STO_CUDA_ENTRY STV_DEFAULT"
_ZN7cutlass13device_kernelINS_4gemm6kernel13GemmUniversalIN4cute5tupleIJiiiiEEENS1_10collective13CollectiveMmaINS1_34MainloopSm90TmaGmmaWarpSpecializedILi4ENS5_IJNS4_1CILi2EEENSA_ILi1EEESC_EEENS1_32KernelTmaWarpSpecializedPingpongEEENS5_IJNSA_ILi64EEENSA_ILi160EEENSA_ILi128EEEEEENS_10bfloat16_tENS5_IJlSC_lEEESK_SL_NS4_8TiledMMAINS4_8MMA_AtomIJNS4_4SM904GMMA27MMA_64x32x16_F32BF16BF16_SSILNSP_5MajorE0ELSR_0ELNSP_7ScaleInE1ELSS_1EEEEEENS4_6LayoutINS5_IJSC_SC_SC_EEENS5_IJNSA_ILi0EEESX_SX_EEEEENS5_IJNS4_10UnderscoreES10_S10_EEEEENS4_13SM90_TMA_LOADENS4_14ComposedLayoutINS4_7SwizzleILi3ELi4ELi3EEENS4_18smem_ptr_flag_bitsILi16EEENSV_INS5_IJNSA_ILi8EEESG_EEENS5_IJSG_SC_EEEEEEEvNS4_8identityENS4_23SM90_TMA_LOAD_MULTICASTES1D_vS1E_EENS_8epilogue10collective6detail29Sm90TmaWarpSpecializedAdapterINS1I_15DefaultEpilogueISK_SL_SL_NS1H_6thread17LinearCombinationISK_Li1EffLNS1M_9ScaleType4KindE0ELNS_15FloatRoundStyleE2ESK_EENS1_15EpilogueDefaultEEEEEvvEEEEvNT_6ParamsE:
[----:B------:R-:W0:Y:S01]  /*0000*/  LDC R1, c[0x0][0x28] ;  /* 0x00000a00ff017b82 */ /* 0x000e220000000800 */
[----:B------:R-:W1:Y:S01]  /*0010*/  S2R R3, SR_TID.X ;  /* 0x0000000000037919 */ /* 0x000e620000002100 */
[----:B------:R-:W-:Y:S01]  /*0020*/  ELECT P0, URZ, PT ;  /* 0x00000000003f782f */ /* 0x000fe20003800000 */
[----:B------:R-:W-:Y:S01]  /*0030*/  BSSY B0, `(.L_x_0) ;  /* 0x0000014000007945 */ /* 0x000fe20003800000 */
[--C-:B-1----:R-:W-:Y:S02]  /*0040*/  SHF.R.U32.HI R0, RZ, 0x5, R3.reuse ;  /* 0x00000005ff007819 */ /* 0x102fe40000011603 */
[----:B------:R-:W-:-:S03]  /*0050*/  SHF.R.U32.HI R5, RZ, 0x7, R3 ;  /* 0x00000007ff057819 */ /* 0x000fc60000011603 */
[----:B------:R-:W1:Y:S02]  /*0060*/  SHFL.IDX PT, R2, R0, RZ, 0x1f ;  /* 0x00001fff00027589 */ /* 0x000e6400000e0000 */
[----:B-1----:R-:W-:Y:S02]  /*0070*/  R2UR UR6, R2 ;  /* 0x00000000020672ca */ /* 0x002fe400000e0000 */
[----:B------:R1:W2:Y:S11]  /*0080*/  SHFL.IDX PT, R2, R5, RZ, 0x1f ;  /* 0x00001fff05027589 */ /* 0x0002b600000e0000 */
[----:B------:R-:W-:-:S02]  /*0090*/  USHF.R.S32.HI UR4, URZ, 0x1f, UR6 ;  /* 0x0000001f3f047899 */ /* 0x000fc40008011406 */
[----:B------:R-:W-:Y:S02]  /*00a0*/  ISETP.NE.OR P0, PT, RZ, UR6, !P0 ;  /* 0x00000006ff007c0c */ /* 0x000fe4000c705670 */
[----:B------:R-:W-:-:S04]  /*00b0*/  ULEA.HI UR4, UR4, UR6, URZ, 0x2 ;  /* 0x0000000604047291 */ /* 0x000fc8000f8f103f */
[----:B------:R-:W-:-:S04]  /*00c0*/  ULOP3.LUT UR4, UR4, 0xfffffffc, URZ, 0xc0, !UPT ;  /* 0xfffffffc04047892 */ /* 0x000fc8000f8ec03f */
[----:B------:R-:W-:-:S03]  /*00d0*/  UIADD3 UR6, UR6, -UR4, URZ ;  /* 0x8000000406067290 */ /* 0x000fc6000fffe03f */
[----:B012---:R-:W-:Y:S09]  /*00e0*/  @P0 BRA `(.L_x_1) ;  /* 0x0000000000200947 */ /* 0x007ff20003800000 */
[----:B------:R-:W-:Y:S02]  /*00f0*/  ULDC.64 UR4, c[0x0][0x198] ;  /* 0x0000660000047ab9 */ /* 0x000fe40000000a00 */
[----:B------:R-:W-:Y:S02]  /*0100*/  UIADD3 UR8, UP0, UR4, 0xf0, URZ ;  /* 0x000000f004087890 */ /* 0x000fe4000ff1e03f */
[----:B------:R-:W-:Y:S02]  /*0110*/  UIADD3 UR4, UP1, UR4, 0x1f0, URZ ;  /* 0x000001f004047890 */ /* 0x000fe4000ff3e03f */
[----:B------:R-:W-:Y:S02]  /*0120*/  UIADD3.X UR9, URZ, UR5, URZ, UP0, !UPT ;  /* 0x000000053f097290 */ /* 0x000fe400087fe43f */
[----:B------:R-:W-:-:S07]  /*0130*/  UIADD3.X UR5, URZ, UR5, URZ, UP1, !UPT ;  /* 0x000000053f057290 */ /* 0x000fce0008ffe43f */
[----:B------:R0:W-:Y:S02]  /*0140*/  UTMACCTL.PF [UR8] ;  /* 0x00000000080079b9 */ /* 0x0001e40008040000 */
[----:B------:R0:W-:Y:S02]  /*0150*/  UTMACCTL.PF [UR4] ;  /* 0x00000000040079b9 */ /* 0x0001e40008040000 */
[----:B0-----:R-:W-:Y:S01]  /*0160*/  NOP ;  /* 0x0000000000007918 */ /* 0x001fe20000000000 */
.L_x_1:
[----:B------:R-:W-:Y:S05]  /*0170*/  BSYNC B0 ;  /* 0x0000000000007941 */ /* 0x000fea0003800000 */
.L_x_0:
[----:B------:R-:W0:Y:S01]  /*0180*/  SHFL.IDX PT, R6, R0, RZ, 0x1f ;  /* 0x00001fff00067589 */ /* 0x000e2200000e0000 */
[----:B------:R-:W-:Y:S01]  /*0190*/  R2UR UR19, R2 ;  /* 0x00000000021372ca */ /* 0x000fe200000e0000 */
[----:B------:R-:W-:-:S04]  /*01a0*/  UISETP.NE.AND UP0, UPT, UR6, 0x3, UPT ;  /* 0x000000030600788c */ /* 0x000fc8000bf05270 */
[----:B------:R-:W-:-:S08]  /*01b0*/  UISETP.EQ.OR UP0, UPT, UR6, URZ, !UP0 ;  /* 0x0000003f0600728c */ /* 0x000fd0000c702670 */
[----:B------:R-:W-:Y:S02]  /*01c0*/  UIADD3 UR14, UR19, -0x1, URZ ;  /* 0xffffffff130e7890 */ /* 0x000fe4000fffe03f */
[----:B------:R-:W-:Y:S02]  /*01d0*/  UISETP.EQ.AND UP0, UPT, UR19, URZ, UP0 ;  /* 0x0000003f1300728c */ /* 0x000fe40008702270 */
[----:B------:R-:W-:Y:S02]  /*01e0*/  UISETP.GE.U32.AND UP1, UPT, UR14, 0x2, UPT ;  /* 0x000000020e00788c */ /* 0x000fe4000bf26070 */
[----:B------:R-:W-:Y:S01]  /*01f0*/  USEL UR40, URZ, 0x1, !UP0 ;  /* 0x000000013f287887 */ /* 0x000fe2000c000000 */
[----:B0-----:R-:W-:-:S03]  /*0200*/  ISETP.NE.AND P0, PT, R6, RZ, PT ;  /* 0x000000ff0600720c */ /* 0x001fc60003f05270 */
[----:B------:R-:W-:-:S10]  /*0210*/  USEL UR40, UR40, 0x2, UP1 ;  /* 0x0000000228287887 */ /* 0x000fd40008800000 */
[----:B------:R-:W-:Y:S05]  /*0220*/  @P0 BRA `(.L_x_2) ;  /* 0x0000000000580947 */ /* 0x000fea0003800000 */
[----:B------:R-:W0:Y:S01]  /*0230*/  S2UR UR7, SR_CgaCtaId ;  /* 0x00000000000779c3 */ /* 0x000e220000008800 */
[----:B------:R-:W-:Y:S01]  /*0240*/  UMOV UR4, 0x400 ;  /* 0x0000040000047882 */ /* 0x000fe20000000000 */
[----:B------:R-:W-:Y:S01]  /*0250*/  UMOV UR5, 0x1 ;  /* 0x0000000100057882 */ /* 0x000fe20000000000 */
[----:B------:R-:W-:Y:S01]  /*0260*/  UMOV UR8, 0x2 ;  /* 0x0000000200087882 */ /* 0x000fe20000000000 */
[----:B------:R-:W-:Y:S01]  /*0270*/  ELECT P0, URZ, PT ;  /* 0x00000000003f782f */ /* 0x000fe20003800000 */
[----:B------:R-:W-:-:S04]  /*0280*/  UIADD3 UR8, -UR8, 0x100000, URZ ;  /* 0x0010000008087890 */ /* 0x000fc8000fffe13f */
[----:B------:R-:W-:Y:S02]  /*0290*/  USHF.L.U32 UR9, UR8, 0xb, URZ ;  /* 0x0000000b08097899 */ /* 0x000fe4000800063f */
[----:B------:R-:W-:Y:S02]  /*02a0*/  USHF.L.U32 UR8, UR8, 0x1, URZ ;  /* 0x0000000108087899 */ /* 0x000fe4000800063f */
[----:B0-----:R-:W-:Y:S02]  /*02b0*/  ULEA UR7, UR7, UR4, 0x18 ;  /* 0x0000000407077291 */ /* 0x001fe4000f8ec03f */
[----:B------:R-:W-:-:S04]  /*02c0*/  UIADD3 UR4, -UR5, 0x100000, URZ ;  /* 0x0010000005047890 */ /* 0x000fc8000fffe13f */
[----:B------:R-:W-:Y:S02]  /*02d0*/  USHF.L.U32 UR5, UR4, 0xb, URZ ;  /* 0x0000000b04057899 */ /* 0x000fe4000800063f */
[----:B------:R-:W-:Y:S01]  /*02e0*/  USHF.L.U32 UR4, UR4, 0x1, URZ ;  /* 0x0000000104047899 */ /* 0x000fe2000800063f */
[----:B------:R-:W0:Y:S11]  /*02f0*/  FENCE.VIEW.ASYNC.S ;  /* 0x00000000000073c6 */ /* 0x000e360000000000 */
[----:B0-----:R0:W1:Y:S01]  /*0300*/  SYNCS.EXCH.64 URZ, [UR7], UR4 ;  /* 0x00000004073f75b2 */ /* 0x0010620008000100 */
[----:B------:R0:W2:Y:S01]  /*0310*/  SYNCS.EXCH.64 URZ, [UR7+0x20], UR8 ;  /* 0x00002008073f75b2 */ /* 0x0000a20008000100 */
[----:B------:R0:W3:Y:S01]  /*0320*/  SYNCS.EXCH.64 URZ, [UR7+0x8], UR4 ;  /* 0x00000804073f75b2 */ /* 0x0000e20008000100 */
[----:B------:R0:W4:Y:S01]  /*0330*/  SYNCS.EXCH.64 URZ, [UR7+0x28], UR8 ;  /* 0x00002808073f75b2 */ /* 0x0001220008000100 */
[----:B------:R0:W0:Y:S01]  /*0340*/  SYNCS.EXCH.64 URZ, [UR7+0x10], UR4 ;  /* 0x00001004073f75b2 */ /* 0x0000220008000100 */
[----:B------:R0:W0:Y:S01]  /*0350*/  SYNCS.EXCH.64 URZ, [UR7+0x30], UR8 ;  /* 0x00003008073f75b2 */ /* 0x0000220008000100 */
[----:B------:R0:W0:Y:S01]  /*0360*/  SYNCS.EXCH.64 URZ, [UR7+0x18], UR4 ;  /* 0x00001804073f75b2 */ /* 0x0000220008000100 */
[----:B------:R0:W0:Y:S01]  /*0370*/  SYNCS.EXCH.64 URZ, [UR7+0x38], UR8 ;  /* 0x00003808073f75b2 */ /* 0x0000220008000100 */
[----:B------:R-:W-:Y:S01]  /*0380*/  NOP ;  /* 0x0000000000007918 */ /* 0x000fe20000000000 */
.L_x_2:
[----:B------:R-:W5:Y:S01]  /*0390*/  S2UR UR15, SR_CTAID.X ;  /* 0x00000000000f79c3 */ /* 0x000f620000002500 */
[----:B------:R-:W-:Y:S01]  /*03a0*/  SHF.R.S32.HI R2, RZ, 0x1f, R3 ;  /* 0x0000001fff027819 */ /* 0x000fe20000011403 */
[----:B------:R-:W1:Y:S01]  /*03b0*/  SHFL.IDX PT, R7, R0, RZ, 0x1f ;  /* 0x00001fff00077589 */ /* 0x000e6200000e0000 */
[----:B------:R-:W-:Y:S02]  /*03c0*/  ELECT P0, URZ, PT ;  /* 0x00000000003f782f */ /* 0x000fe40003800000 */
[----:B------:R-:W-:Y:S01]  /*03d0*/  SHF.R.S32.HI R11, RZ, 0x1f, R6 ;  /* 0x0000001fff0b7819 */ /* 0x000fe20000011406 */
[----:B0-----:R-:W-:Y:S01]  /*03e0*/  ULDC UR4, c[0x0][0x150] ;  /* 0x0000540000047ab9 */ /* 0x001fe20000000800 */
[----:B------:R-:W-:Y:S01]  /*03f0*/  LEA.HI R2, R2, R3, RZ, 0x7 ;  /* 0x0000000302027211 */ /* 0x000fe200078f38ff */
[----:B------:R-:W0:Y:S01]  /*0400*/  SHFL.IDX PT, R8, R0, RZ, 0x1f ;  /* 0x00001fff00087589 */ /* 0x000e2200000e0000 */
[----:B------:R-:W2:Y:S01]  /*0410*/  S2UR UR8, SR_CTAID.Y ;  /* 0x00000000000879c3 */ /* 0x000ea20000002600 */
[----:B------:R-:W-:-:S02]  /*0420*/  ELECT P1, URZ, PT ;  /* 0x00000000003f782f */ /* 0x000fc40003820000 */
[----:B------:R-:W-:Y:S01]  /*0430*/  LOP3.LUT R2, R2, 0xffffff80, RZ, 0xc0, !PT ;  /* 0xffffff8002027812 */ /* 0x000fe200078ec0ff */
[----:B------:R-:W-:Y:S01]  /*0440*/  ULDC UR7, c[0x0][0x144] ;  /* 0x0000510000077ab9 */ /* 0x000fe20000000800 */
[----:B------:R-:W-:Y:S01]  /*0450*/  LEA.HI R11, R11, R6, RZ, 0x2 ;  /* 0x000000060b0b7211 */ /* 0x000fe200078f10ff */
[----:B------:R-:W-:Y:S01]  /*0460*/  UMOV UR18, 0x80 ;  /* 0x0000008000127882 */ /* 0x000fe20000000000 */
[----:B------:R-:W-:Y:S01]  /*0470*/  NOP ;  /* 0x0000000000007918 */ /* 0x000fe20000000000 */
[----:B------:R-:W-:Y:S01]  /*0480*/  IMAD.IADD R4, R3, 0x1, -R2 ;  /* 0x0000000103047824 */ /* 0x000fe200078e0a02 */
[----:B------:R-:W-:Y:S01]  /*0490*/  LOP3.LUT R11, R11, 0x3ffffffc, RZ, 0xc0, !PT ;  /* 0x3ffffffc0b0b7812 */ /* 0x000fe200078ec0ff */
[----:B------:R-:W-:Y:S01]  /*04a0*/  NOP ;  /* 0x0000000000007918 */ /* 0x000fe20000000000 */
[----:B------:R-:W-:Y:S01]  /*04b0*/  ULDC UR17, c[0x0][0x148] ;  /* 0x0000520000117ab9 */ /* 0x000fe20000000800 */
[----:B------:R-:W-:Y:S01]  /*04c0*/  IMAD.MOV.U32 R23, RZ, RZ, 0x1 ;  /* 0x00000001ff177424 */ /* 0x000fe200078e00ff */
[----:B------:R-:W-:Y:S01]  /*04d0*/  SHF.R.S32.HI R9, RZ, 0x1f, R4 ;  /* 0x0000001fff097819 */ /* 0x000fe20000011404 */
[----:B------:R-:W-:Y:S01]  /*04e0*/  IMAD.IADD R11, R6, 0x1, -R11 ;  /* 0x00000001060b7824 */ /* 0x000fe200078e0a0b */
[----:B------:R-:W3:Y:S01]  /*04f0*/  SHFL.IDX PT, R5, R5, RZ, 0x1f ;  /* 0x00001fff05057589 */ /* 0x000ee200000e0000 */
[----:B------:R-:W-:-:S02]  /*0500*/  ISETP.NE.AND P2, PT, RZ, UR19, PT ;  /* 0x00000013ff007c0c */ /* 0x000fc4000bf45270 */
[----:B-----5:R-:W-:Y:S02]  /*0510*/  I2FP.F32.U32 R10, UR15 ;  /* 0x0000000f000a7c45 */ /* 0x020fe40008201000 */
[----:B------:R-:W-:Y:S02]  /*0520*/  LEA.HI R2, R9, R4, RZ, 0x3 ;  /* 0x0000000409027211 */ /* 0x000fe400078f18ff */
[----:B-1----:R-:W-:Y:S01]  /*0530*/  ISETP.NE.OR P0, PT, R7, RZ, !P0 ;  /* 0x000000ff0700720c */ /* 0x002fe20004705670 */
[----:B------:R-:W-:Y:S01]  /*0540*/  FMUL R10, R10, UR4 ;  /* 0x000000040a0a7c20 */ /* 0x000fe20008400000 */
[--C-:B------:R-:W-:Y:S01]  /*0550*/  SHF.R.S32.HI R7, RZ, 0x3, R2.reuse ;  /* 0x00000003ff077819 */ /* 0x100fe20000011402 */
[----:B------:R-:W-:Y:S01]  /*0560*/  ULDC UR4, c[0x0][0x154] ;  /* 0x0000550000047ab9 */ /* 0x000fe20000000800 */
[----:B------:R-:W-:Y:S02]  /*0570*/  SHF.R.S32.HI R2, RZ, 0x1f, R2 ;  /* 0x0000001fff027819 */ /* 0x000fe40000011402 */
[----:B0-----:R-:W-:Y:S01]  /*0580*/  ISETP.NE.OR P1, PT, R8, RZ, !P1 ;  /* 0x000000ff0800720c */ /* 0x001fe20004f25670 */
[----:B------:R-:W0:Y:S01]  /*0590*/  F2I.U32.TRUNC.NTZ R10, R10 ;  /* 0x0000000a000a7305 */ /* 0x000e22000020f000 */
[----:B------:R-:W-:-:S02]  /*05a0*/  LEA.HI R2, R2, R7, RZ, 0x2 ;  /* 0x0000000702027211 */ /* 0x000fc400078f10ff */
[----:B--2---:R-:W-:Y:S02]  /*05b0*/  I2FP.F32.U32 R0, UR8 ;  /* 0x0000000800007c45 */ /* 0x004fe40008201000 */
[----:B------:R-:W-:Y:S01]  /*05c0*/  LOP3.LUT R2, R2, 0xfffffffc, RZ, 0xc0, !PT ;  /* 0xfffffffc02027812 */ /* 0x000fe200078ec0ff */
[----:B------:R-:W-:Y:S02]  /*05d0*/  VOTEU.ALL UP0, P0 ;  /* 0x00000000003f7886 */ /* 0x000fe40000000000 */
[----:B------:R-:W-:Y:S02]  /*05e0*/  FMUL R6, R0, UR4 ;  /* 0x0000000400067c20 */ /* 0x000fe40008400000 */
[----:B------:R-:W-:Y:S01]  /*05f0*/  IMAD.IADD R2, R7, 0x1, -R2 ;  /* 0x0000000107027824 */ /* 0x000fe200078e0a02 */
[----:B------:R-:W1:Y:S01]  /*0600*/  @!UP0 S2UR UR11, SR_CgaCtaId ;  /* 0x00000000000b89c3 */ /* 0x000e620000008800 */
[----:B------:R-:W-:Y:S01]  /*0610*/  VOTEU.ALL UP1, P1 ;  /* 0x00000000003f7886 */ /* 0x000fe20000820000 */
[----:B------:R-:W-:Y:S01]  /*0620*/  @!UP0 UMOV UR10, 0x400 ;  /* 0x00000400000a8882 */ /* 0x000fe20000000000 */
[----:B------:R-:W-:Y:S01]  /*0630*/  IMAD R2, R11, 0x4, R2 ;  /* 0x000000040b027824 */ /* 0x000fe200078e0202 */
[----:B0-----:R-:W-:Y:S01]  /*0640*/  R2UR UR4, R10 ;  /* 0x000000000a0472ca */ /* 0x001fe200000e0000 */
[----:B------:R-:W0:Y:S01]  /*0650*/  F2I.U32.TRUNC.NTZ R6, R6 ;  /* 0x0000000600067305 */ /* 0x000e22000020f000 */
[----:B------:R-:W-:Y:S01]  /*0660*/  @!UP1 UMOV UR13, 0x400 ;  /* 0x00000400000d9882 */ /* 0x000fe20000000000 */
[C---:B------:R-:W-:Y:S01]  /*0670*/  IMAD.SHL.U32 R7, R2.reuse, 0x4, RZ ;  /* 0x0000000402077824 */ /* 0x040fe200078e00ff */
[----:B------:R-:W-:Y:S01]  /*0680*/  LEA.HI R0, R2, R2, RZ, 0x1 ;  /* 0x0000000202007211 */ /* 0x000fe200078f08ff */
[----:B------:R-:W2:Y:S01]  /*0690*/  @!UP1 S2UR UR16, SR_CgaCtaId ;  /* 0x00000000001099c3 */ /* 0x000ea20000008800 */
[----:B------:R-:W-:Y:S01]  /*06a0*/  VOTEU.ALL UP2, P1 ;  /* 0x00000000003f7886 */ /* 0x000fe20000840000 */
[----:B------:R-:W-:Y:S01]  /*06b0*/  VOTEU.ALL UP3, P1 ;  /* 0x00000000003f7886 */ /* 0x000fe20000860000 */
[----:B------:R-:W-:Y:S01]  /*06c0*/  LOP3.LUT R11, R0, 0xfffffffe, RZ, 0xc0, !PT ;  /* 0xfffffffe000b7812 */ /* 0x000fe200078ec0ff */
[----:B------:R-:W-:Y:S01]  /*06d0*/  VOTEU.ALL UP4, P1 ;  /* 0x00000000003f7886 */ /* 0x000fe20000880000 */
[----:B------:R-:W-:Y:S01]  /*06e0*/  LOP3.LUT R22, R2, 0xc, R7, 0x78, !PT ;  /* 0x0000000c02167812 */ /* 0x000fe200078e7807 */
[----:B------:R-:W-:-:S02]  /*06f0*/  VOTEU.ALL UP5, P1 ;  /* 0x00000000003f7886 */ /* 0x000fc400008a0000 */
[----:B------:R-:W-:Y:S01]  /*0700*/  IMAD.IADD R11, R2, 0x1, -R11 ;  /* 0x00000001020b7824 */ /* 0x000fe200078e0a0b */
[----:B------:R-:W-:Y:S01]  /*0710*/  UIADD3 UR4, -UR4, URZ, URZ ;  /* 0x0000003f04047290 */ /* 0x000fe2000fffe13f */
[----:B------:R-:W5:Y:S01]  /*0720*/  LDC R2, c[0x0][0x140] ;  /* 0x00005000ff027b82 */ /* 0x000f620000000800 */
[----:B0-----:R-:W-:Y:S02]  /*0730*/  R2UR UR9, R6 ;  /* 0x00000000060972ca */ /* 0x001fe400000e0000 */
[----:B------:R-:W-:Y:S02]  /*0740*/  UIMAD UR7, UR7, UR4, UR15 ;  /* 0x00000004070772a4 */ /* 0x000fe4000f8e020f */
[----:B-1----:R-:W-:Y:S01]  /*0750*/  @!UP0 ULEA UR12, UR11, UR10, 0x18 ;  /* 0x0000000a0b0c8291 */ /* 0x002fe2000f8ec03f */
[----:B------:R-:W-:Y:S01]  /*0760*/  UMOV UR4, 0x20 ;  /* 0x0000002000047882 */ /* 0x000fe20000000000 */
[----:B------:R-:W-:-:S04]  /*0770*/  @!UP1 UIADD3 UR10, -UR18, 0x100000, URZ ;  /* 0x00100000120a9890 */ /* 0x000fc8000fffe13f */
[----:B------:R-:W-:Y:S02]  /*0780*/  @!UP1 USHF.L.U32 UR11, UR10, 0xb, URZ ;  /* 0x0000000b0a0b9899 */ /* 0x000fe4000800063f */
[----:B------:R-:W-:Y:S01]  /*0790*/  @!UP1 USHF.L.U32 UR10, UR10, 0x1, URZ ;  /* 0x000000010a0a9899 */ /* 0x000fe2000800063f */
[----:B------:R-:W-:Y:S01]  /*07a0*/  ISETP.NE.AND P3, PT, R11, UR7, PT ;  /* 0x000000070b007c0c */ /* 0x000fe2000bf65270 */
[----:B------:R-:W-:-:S04]  /*07b0*/  @!UP0 UIADD3 UR4, -UR4, 0x100000, URZ ;  /* 0x0010000004048890 */ /* 0x000fc8000fffe13f */
[----:B------:R-:W-:Y:S02]  /*07c0*/  @!UP0 USHF.L.U32 UR5, UR4, 0xb, URZ ;  /* 0x0000000b04058899 */ /* 0x000fe4000800063f */
[----:B------:R-:W-:Y:S01]  /*07d0*/  @!UP0 USHF.L.U32 UR4, UR4, 0x1, URZ ;  /* 0x0000000104048899 */ /* 0x000fe2000800063f */
[----:B------:R-:W-:Y:S01]  /*07e0*/  VOTEU.ALL UP0, P0 ;  /* 0x00000000003f7886 */ /* 0x000fe20000000000 */
[----:B--2---:R-:W-:Y:S01]  /*07f0*/  @!UP1 ULEA UR13, UR16, UR13, 0x18 ;  /* 0x0000000d100d9291 */ /* 0x004fe2000f8ec03f */
[----:B------:R-:W-:Y:S01]  /*0800*/  VOTEU.ALL UP1, P0 ;  /* 0x00000000003f7886 */ /* 0x000fe20000020000 */
[----:B------:R-:W-:Y:S01]  /*0810*/  UIADD3 UR9, -UR9, URZ, URZ ;  /* 0x0000003f09097290 */ /* 0x000fe2000fffe13f */
[----:B------:R-:W-:Y:S01]  /*0820*/  LOP3.LUT P0, RZ, R4, 0x7, RZ, 0xc0, !PT ;  /* 0x0000000704ff7812 */ /* 0x000fe2000780c0ff */
[----:B------:R-:W0:Y:S06]  /*0830*/  FENCE.VIEW.ASYNC.S ;  /* 0x00000000000073c6 */ /* 0x000e2c0000000000 */
[----:B0-----:R-:W0:Y:S01]  /*0840*/  @!UP0 SYNCS.EXCH.64 URZ, [UR12+0x70], UR4 ;  /* 0x000070040c3f85b2 */ /* 0x001e220008000100 */
[----:B------:R-:W-:-:S02]  /*0850*/  @P3 LEA.HI R0, R22, R22, RZ, 0x1 ;  /* 0x0000001616003211 */ /* 0x000fc400078f08ff */
[----:B-----5:R-:W-:Y:S02]  /*0860*/  ISETP.EQ.U32.AND P1, PT, R2, 0x1, PT ;  /* 0x000000010200780c */ /* 0x020fe40003f22070 */
[----:B------:R-:W-:Y:S02]  /*0870*/  @P3 SHF.R.S32.HI R0, RZ, 0x1, R0 ;  /* 0x00000001ff003819 */ /* 0x000fe40000011400 */
[----:B------:R-:W-:Y:S01]  /*0880*/  ISETP.LT.U32.AND P0, PT, R22, 0x2, !P0 ;  /* 0x000000021600780c */ /* 0x000fe20004701070 */
[----:B------:R1:W2:Y:S01]  /*0890*/  @!UP1 SYNCS.EXCH.64 URZ, [UR12+0x78], UR4 ;  /* 0x000078040c3f95b2 */ /* 0x0002a20008000100 */
[----:B------:R-:W-:Y:S01]  /*08a0*/  NOP ;  /* 0x0000000000007918 */ /* 0x000fe20000000000 */
[----:B-1----:R-:W-:Y:S01]  /*08b0*/  UIMAD UR4, UR17, UR9, UR8 ;  /* 0x00000009110472a4 */ /* 0x002fe2000f8e0208 */
[----:B------:R1:W0:Y:S05]  /*08c0*/  @!UP2 SYNCS.EXCH.64 URZ, [UR13+0x50], UR10 ;  /* 0x0000500a0d3fa5b2 */ /* 0x00022a0008000100 */
[----:B------:R-:W-:-:S02]  /*08d0*/  @P3 ISETP.NE.AND P4, PT, R0, UR4, PT ;  /* 0x0000000400003c0c */ /* 0x000fc4000bf85270 */
[----:B------:R-:W-:Y:S02]  /*08e0*/  SEL R0, RZ, 0x1, !P0 ;  /* 0x00000001ff007807 */ /* 0x000fe40004000000 */
[----:B------:R-:W-:-:S04]  /*08f0*/  @P3 SEL R23, RZ, 0x1, P4 ;  /* 0x00000001ff173807 */ /* 0x000fc80002000000 */
[----:B------:R-:W-:Y:S01]  /*0900*/  LOP3.LUT R23, R23, R0, RZ, 0xc0, !PT ;  /* 0x0000000017177212 */ /* 0x000fe200078ec0ff */
[----:B------:R1:W0:Y:S01]  /*0910*/  @!UP3 SYNCS.EXCH.64 URZ, [UR13+0x58], UR10 ;  /* 0x0000580a0d3fb5b2 */ /* 0x0002220008000100 */
[----:B------:R1:W0:Y:S01]  /*0920*/  @!UP4 SYNCS.EXCH.64 URZ, [UR13+0x60], UR10 ;  /* 0x0000600a0d3fc5b2 */ /* 0x0002220008000100 */
[----:B------:R1:W0:Y:S01]  /*0930*/  @!UP5 SYNCS.EXCH.64 URZ, [UR13+0x68], UR10 ;  /* 0x0000680a0d3fd5b2 */ /* 0x0002220008000100 */
[----:B------:R-:W-:Y:S01]  /*0940*/  NOP ;  /* 0x0000000000007918 */ /* 0x000fe20000000000 */
[----:B-1-3--:R-:W-:Y:S05]  /*0950*/  @!P1 BRA `(.L_x_3) ;  /* 0x0000000000089947 */ /* 0x00afea0003800000 */
[----:B0-2-4-:R-:W-:Y:S01]  /*0960*/  UCGABAR_ARV ;  /* 0x00000000000079c7 */ /* 0x015fe20008000000 */
[----:B------:R-:W-:Y:S05]  /*0970*/  BRA `(.L_x_4) ;  /* 0x0000000000047947 */ /* 0x000fea0003800000 */
.L_x_3:
[----:B0-2-4-:R-:W-:Y:S01]  /*0980*/  NOP ;  /* 0x0000000000007918 */ /* 0x015fe20000000000 */
.L_x_4:
[----:B------:R-:W-:Y:S01]  /*0990*/  ULDC.64 UR4, c[0x0][0x598] ;  /* 0x0001660000047ab9 */ /* 0x000fe20000000a00 */
[----:B------:R-:W-:Y:S01]  /*09a0*/  ULDC.64 UR50, c[0x0][0x208] ;  /* 0x0000820000327ab9 */ /* 0x000fe20000000a00 */
[----:B------:R-:W-:-:S04]  /*09b0*/  ISETP.NE.U32.AND P0, PT, RZ, UR4, PT ;  /* 0x00000004ff007c0c */ /* 0x000fc8000bf05070 */
[----:B------:R-:W-:-:S13]  /*09c0*/  ISETP.NE.AND.EX P0, PT, RZ, UR5, PT, P0 ;  /* 0x00000005ff007c0c */ /* 0x000fda000bf05300 */
[----:B------:R-:W-:Y:S05]  /*09d0*/  @!P0 BRA `(.L_x_5) ;  /* 0x00000000001c8947 */ /* 0x000fea0003800000 */
[----:B------:R-:W0:Y:S02]  /*09e0*/  LDC.64 R6, c[0x0][0x598] ;  /* 0x00016600ff067b82 */ /* 0x000e240000000a00 */
[----:B0-----:R-:W2:Y:S02]  /*09f0*/  LDG.E.64 R6, desc[UR50][R6.64] ;  /* 0x0000003206067981 */ /* 0x001ea4000c1e1b00 */
[----:B--2---:R-:W-:-:S04]  /*0a00*/  ISETP.NE.U32.AND P0, PT, R6, RZ, PT ;  /* 0x000000ff0600720c */ /* 0x004fc80003f05070 */
[----:B------:R-:W-:-:S13]  /*0a10*/  ISETP.NE.AND.EX P0, PT, R7, RZ, PT, P0 ;  /* 0x000000ff0700720c */ /* 0x000fda0003f05300 */
[----:B------:R-:W-:Y:S05]  /*0a20*/  @!P0 BRA `(.L_x_5) ;  /* 0x0000000000088947 */ /* 0x000fea0003800000 */
[----:B------:R0:W5:Y:S01]  /*0a30*/  LD.E R104, desc[UR50][R6.64] ;  /* 0x0000003206687980 */ /* 0x000162000c101900 */
[----:B------:R-:W-:Y:S05]  /*0a40*/  BRA `(.L_x_6) ;  /* 0x0000000000247947 */ /* 0x000fea0003800000 */
.L_x_5:
[----:B------:R-:W-:Y:S02]  /*0a50*/  ULDC.64 UR4, c[0x0][0x588] ;  /* 0x0001620000047ab9 */ /* 0x000fe40000000a00 */
[----:B------:R-:W-:-:S04]  /*0a60*/  ISETP.NE.U32.AND P0, PT, RZ, UR4, PT ;  /* 0x00000004ff007c0c */ /* 0x000fc8000bf05070 */
[----:B------:R-:W-:-:S13]  /*0a70*/  ISETP.NE.AND.EX P0, PT, RZ, UR5, PT, P0 ;  /* 0x00000005ff007c0c */ /* 0x000fda000bf05300 */
[----:B------:R-:W-:Y:S05]  /*0a80*/  @!P0 BRA `(.L_x_7) ;  /* 0x00000000000c8947 */ /* 0x000fea0003800000 */
[----:B------:R-:W0:Y:S02]  /*0a90*/  LDC.64 R104, c[0x0][0x588] ;  /* 0x00016200ff687b82 */ /* 0x000e240000000a00 */
[----:B0-----:R1:W5:Y:S01]  /*0aa0*/  LDG.E R104, desc[UR50][R104.64] ;  /* 0x0000003268687981 */ /* 0x001362000c1e1900 */
[----:B------:R-:W-:Y:S05]  /*0ab0*/  BRA `(.L_x_6) ;  /* 0x0000000000087947 */ /* 0x000fea0003800000 */
.L_x_7:
[----:B------:R-:W-:Y:S02]  /*0ac0*/  ULDC UR4, c[0x0][0x580] ;  /* 0x0001600000047ab9 */ /* 0x000fe40000000800 */
[----:B------:R-:W-:-:S07]  /*0ad0*/  IMAD.U32 R104, RZ, RZ, UR4 ;  /* 0x00000004ff687e24 */ /* 0x000fce000f8e00ff */
.L_x_6:
[----:B------:R-:W-:Y:S02]  /*0ae0*/  ULDC.64 UR4, c[0x0][0x5a0] ;  /* 0x0001680000047ab9 */ /* 0x000fe40000000a00 */
[----:B------:R-:W-:-:S04]  /*0af0*/  ISETP.NE.U32.AND P0, PT, RZ, UR4, PT ;  /* 0x00000004ff007c0c */ /* 0x000fc8000bf05070 */
[----:B------:R-:W-:-:S13]  /*0b00*/  ISETP.NE.AND.EX P0, PT, RZ, UR5, PT, P0 ;  /* 0x00000005ff007c0c */ /* 0x000fda000bf05300 */
[----:B------:R-:W-:Y:S05]  /*0b10*/  @!P0 BRA `(.L_x_8) ;  /* 0x00000000001c8947 */ /* 0x000fea0003800000 */
[----:B0-----:R-:W0:Y:S02]  /*0b20*/  LDC.64 R6, c[0x0][0x5a0] ;  /* 0x00016800ff067b82 */ /* 0x001e240000000a00 */
[----:B0-----:R-:W2:Y:S02]  /*0b30*/  LDG.E.64 R6, desc[UR50][R6.64] ;  /* 0x0000003206067981 */ /* 0x001ea4000c1e1b00 */
[----:B--2---:R-:W-:-:S04]  /*0b40*/  ISETP.NE.U32.AND P0, PT, R6, RZ, PT ;  /* 0x000000ff0600720c */ /* 0x004fc80003f05070 */
[----:B------:R-:W-:-:S13]  /*0b50*/  ISETP.NE.AND.EX P0, PT, R7, RZ, PT, P0 ;  /* 0x000000ff0700720c */ /* 0x000fda0003f05300 */
[----:B------:R-:W-:Y:S05]  /*0b60*/  @!P0 BRA `(.L_x_8) ;  /* 0x0000000000088947 */ /* 0x000fea0003800000 */
[----:B-1----:R0:W5:Y:S01]  /*0b70*/  LD.E R105, desc[UR50][R6.64] ;  /* 0x0000003206697980 */ /* 0x002162000c101900 */
[----:B------:R-:W-:Y:S05]  /*0b80*/  BRA `(.L_x_9) ;  /* 0x0000000000247947 */ /* 0x000fea0003800000 */
.L_x_8:
[----:B------:R-:W-:Y:S02]  /*0b90*/  ULDC.64 UR4, c[0x0][0x590] ;  /* 0x0001640000047ab9 */ /* 0x000fe40000000a00 */
[----:B------:R-:W-:-:S04]  /*0ba0*/  ISETP.NE.U32.AND P0, PT, RZ, UR4, PT ;  /* 0x00000004ff007c0c */ /* 0x000fc8000bf05070 */
[----:B------:R-:W-:-:S13]  /*0bb0*/  ISETP.NE.AND.EX P0, PT, RZ, UR5, PT, P0 ;  /* 0x00000005ff007c0c */ /* 0x000fda000bf05300 */
[----:B------:R-:W-:Y:S05]  /*0bc0*/  @!P0 BRA `(.L_x_10) ;  /* 0x00000000000c8947 */ /* 0x000fea0003800000 */
[----:B0-----:R-:W1:Y:S02]  /*0bd0*/  LDC.64 R6, c[0x0][0x590] ;  /* 0x00016400ff067b82 */ /* 0x001e640000000a00 */
[----:B-1----:R1:W5:Y:S01]  /*0be0*/  LDG.E R105, desc[UR50][R6.64] ;  /* 0x0000003206697981 */ /* 0x002362000c1e1900 */
[----:B------:R-:W-:Y:S05]  /*0bf0*/  BRA `(.L_x_9) ;  /* 0x0000000000087947 */ /* 0x000fea0003800000 */
.L_x_10:
[----:B------:R-:W-:Y:S02]  /*0c00*/  ULDC UR4, c[0x0][0x584] ;  /* 0x0001610000047ab9 */ /* 0x000fe40000000800 */
[----:B-1----:R-:W-:-:S07]  /*0c10*/  IMAD.U32 R105, RZ, RZ, UR4 ;  /* 0x00000004ff697e24 */ /* 0x002fce000f8e00ff */
.L_x_9:
[----:B------:R-:W-:Y:S01]  /*0c20*/  ULDC UR4, c[0x0][0x65c] ;  /* 0x0001970000047ab9 */ /* 0x000fe20000000800 */
[----:B01----:R-:W0:Y:S01]  /*0c30*/  LDC.64 R6, c[0x0][0x650] ;  /* 0x00019400ff067b82 */ /* 0x003e220000000a00 */
[----:B------:R-:W-:Y:S01]  /*0c40*/  UISETP.NE.AND UP2, UPT, UR4, 0x1, UPT ;  /* 0x000000010400788c */ /* 0x000fe2000bf45270 */
[----:B------:R-:W-:Y:S01]  /*0c50*/  IMAD.MOV.U32 R18, RZ, RZ, -0x1 ;  /* 0xffffffffff127424 */ /* 0x000fe200078e00ff */
[----:B------:R-:W-:Y:S01]  /*0c60*/  UISETP.NE.AND UP0, UPT, UR19, 0x2, UPT ;  /* 0x000000021300788c */ /* 0x000fe2000bf05270 */
[----:B------:R-:W-:Y:S01]  /*0c70*/  IMAD.MOV.U32 R2, RZ, RZ, -0x1 ;  /* 0xffffffffff027424 */ /* 0x000fe200078e00ff */
[----:B------:R-:W-:Y:S01]  /*0c80*/  UP2UR UR38, UPR, URZ, 0x4 ;  /* 0x000000043f267883 */ /* 0x000fe20008000000 */
[----:B------:R-:W-:-:S06]  /*0c90*/  IMAD.MOV.U32 R19, RZ, RZ, -0x1 ;  /* 0xffffffffff137424 */ /* 0x000fcc00078e00ff */
[----:B------:R-:W-:Y:S01]  /*0ca0*/  @UP2 ULDC UR12, c[0x0][0x10] ;  /* 0x00000400000c2ab9 */ /* 0x000fe20000000800 */
[----:B------:R-:W-:Y:S01]  /*0cb0*/  @UP2 UMOV UR4, UR8 ;  /* 0x0000000800042c82 */ /* 0x000fe20008000000 */
[----:B------:R-:W-:Y:S01]  /*0cc0*/  @UP2 UMOV UR5, URZ ;  /* 0x0000003f00052c82 */ /* 0x000fe20008000000 */
[----:B------:R-:W-:Y:S01]  /*0cd0*/  @!UP2 ULDC UR16, c[0x0][0xc] ;  /* 0x000003000010aab9 */ /* 0x000fe20000000800 */
[----:B------:R-:W-:Y:S01]  /*0ce0*/  @UP2 UIMAD.WIDE.U32 UR12, UR15, UR12, UR4 ;  /* 0x0000000c0f0c22a5 */ /* 0x000fe2000f8e0004 */
[----:B------:R-:W-:Y:S02]  /*0cf0*/  ULDC UR10, c[0x0][0xc] ;  /* 0x00000300000a7ab9 */ /* 0x000fe40000000800 */
[----:B------:R-:W-:Y:S01]  /*0d00*/  @UP2 UMOV UR4, URZ ;  /* 0x0000003f00042c82 */ /* 0x000fe20008000000 */
[----:B------:R-:W-:Y:S01]  /*0d10*/  UMOV UR5, URZ ;  /* 0x0000003f00057c82 */ /* 0x000fe20008000000 */
[----:B------:R-:W-:Y:S01]  /*0d20*/  @UP2 UIADD3 UR18, UR13, UR4, URZ ;  /* 0x000000040d122290 */ /* 0x000fe2000fffe03f */
[----:B------:R-:W-:-:S02]  /*0d30*/  ULDC UR11, c[0x0][0x10] ;  /* 0x00000400000b7ab9 */ /* 0x000fc40000000800 */
[----:B------:R-:W-:Y:S01]  /*0d40*/  UMOV UR4, UR15 ;  /* 0x0000000f00047c82 */ /* 0x000fe20008000000 */
[----:B------:R-:W-:Y:S02]  /*0d50*/  UIMAD.WIDE.U32 UR10, UR10, UR11, URZ ;  /* 0x0000000b0a0a72a5 */ /* 0x000fe4000f8e003f */
[----:B------:R-:W-:Y:S01]  /*0d60*/  @!UP2 UIMAD.WIDE.U32 UR4, UR8, UR16, UR4 ;  /* 0x000000100804a2a5 */ /* 0x000fe2000f8e0004 */
[----:B------:R-:W-:Y:S02]  /*0d70*/  ULDC UR13, c[0x0][0x14] ;  /* 0x00000500000d7ab9 */ /* 0x000fe40000000800 */
[----:B------:R-:W-:Y:S02]  /*0d80*/  UIMAD.WIDE.U32 UR48, UR10, UR13, URZ ;  /* 0x0000000d0a3072a5 */ /* 0x000fe4000f8e003f */
[----:B------:R-:W-:Y:S02]  /*0d90*/  UIMAD UR39, UR11, UR13, URZ ;  /* 0x0000000d0b2772a4 */ /* 0x000fe4000f8e023f */
[----:B------:R-:W-:Y:S01]  /*0da0*/  @!UP2 UMOV UR12, UR4 ;  /* 0x00000004000cac82 */ /* 0x000fe20008000000 */
[----:B------:R-:W-:Y:S01]  /*0db0*/  @!UP2 UMOV UR18, UR5 ;  /* 0x000000050012ac82 */ /* 0x000fe20008000000 */
[----:B------:R-:W-:-:S02]  /*0dc0*/  UIADD3 UR39, UR49, UR39, URZ ;  /* 0x0000002731277290 */ /* 0x000fc4000fffe03f */
[----:B------:R-:W-:-:S04]  /*0dd0*/  UIADD3 UR4, UP1, UR12, UR48, URZ ;  /* 0x000000300c047290 */ /* 0x000fc8000ff3e03f */
[----:B------:R-:W-:Y:S02]  /*0de0*/  UIADD3.X UR5, UR18, UR39, URZ, UP1, !UPT ;  /* 0x0000002712057290 */ /* 0x000fe40008ffe43f */
[----:B------:R-:W-:Y:S02]  /*0df0*/  USEL UR4, UR4, UR12, !UP0 ;  /* 0x0000000c04047287 */ /* 0x000fe4000c000000 */
[----:B------:R-:W-:-:S04]  /*0e00*/  USEL UR5, UR5, UR18, !UP0 ;  /* 0x0000001205057287 */ /* 0x000fc8000c000000 */
[----:B0-----:R-:W-:Y:S01]  /*0e10*/  ISETP.LE.U32.AND P0, PT, R6, UR4, PT ;  /* 0x0000000406007c0c */ /* 0x001fe2000bf03070 */
[----:B------:R-:W-:Y:S02]  /*0e20*/  IMAD.U32 R16, RZ, RZ, UR4 ;  /* 0x00000004ff107e24 */ /* 0x000fe4000f8e00ff */
[----:B------:R-:W-:Y:S02]  /*0e30*/  IMAD.U32 R0, RZ, RZ, UR5 ;  /* 0x00000005ff007e24 */ /* 0x000fe4000f8e00ff */
[----:B------:R-:W-:-:S03]  /*0e40*/  IMAD.U32 R17, RZ, RZ, UR5 ;  /* 0x00000005ff117e24 */ /* 0x000fc6000f8e00ff */
[----:B------:R-:W-:Y:S02]  /*0e50*/  ISETP.GE.U32.AND.EX P0, PT, R0, R7, PT, P0 ;  /* 0x000000070000720c */ /* 0x000fe40003f06100 */
[----:B------:R-:W-:-:S11]  /*0e60*/  PRMT R0, RZ, 0x7610, R0 ;  /* 0x00007610ff007816 */ /* 0x000fd60000000000 */
[----:B------:R-:W-:Y:S05]  /*0e70*/  @P0 BRA `(.L_x_11) ;  /* 0x0000000400500947 */ /* 0x000fea0003800000 */
[----:B------:R-:W-:Y:S01]  /*0e80*/  ULDC.64 UR18, c[0x0][0x628] ;  /* 0x00018a0000127ab9 */ /* 0x000fe20000000a00 */
[C---:B------:R-:W-:Y:S01]  /*0e90*/  R2UR UR20, R16.reuse ;  /* 0x00000000101472ca */ /* 0x040fe200000e0000 */
[----:B------:R-:W-:Y:S01]  /*0ea0*/  ULDC UR16, c[0x0][0x630] ;  /* 0x00018c0000107ab9 */ /* 0x000fe20000000800 */
[----:B------:R-:W-:Y:S02]  /*0eb0*/  ISETP.NE.U32.AND P0, PT, RZ, UR18, PT ;  /* 0x00000012ff007c0c */ /* 0x000fe4000bf05070 */
[----:B------:R-:W-:Y:S02]  /*0ec0*/  R2UR UR4, R16 ;  /* 0x00000000100472ca */ /* 0x000fe400000e0000 */
[----:B------:R-:W-:Y:S02]  /*0ed0*/  ISETP.NE.AND.EX P0, PT, RZ, UR19, PT, P0 ;  /* 0x00000013ff007c0c */ /* 0x000fe4000bf05300 */
[----:B------:R-:W-:-:S11]  /*0ee0*/  R2UR UR5, R17 ;  /* 0x00000000110572ca */ /* 0x000fd600000e0000 */
[----:B------:R-:W-:Y:S05]  /*0ef0*/  @!P0 BRA `(.L_x_12) ;  /* 0x0000000000308947 */ /* 0x000fea0003800000 */
[----:B------:R-:W-:Y:S01]  /*0f00*/  R2UR UR4, R16 ;  /* 0x00000000100472ca */ /* 0x000fe200000e0000 */
[----:B------:R-:W-:Y:S01]  /*0f10*/  ULDC UR12, c[0x0][0x634] ;  /* 0x00018d00000c7ab9 */ /* 0x000fe20000000800 */
[----:B------:R-:W-:-:S11]  /*0f20*/  R2UR UR15, R17 ;  /* 0x00000000110f72ca */ /* 0x000fd600000e0000 */
[----:B------:R-:W-:-:S04]  /*0f30*/  UIADD3 UR12, UP1, UR4, UR12, URZ ;  /* 0x0000000c040c7290 */ /* 0x000fc8000ff3e03f */
[----:B------:R-:W-:-:S04]  /*0f40*/  UIADD3.X UR15, URZ, UR15, URZ, UP1, !UPT ;  /* 0x0000000f3f0f7290 */ /* 0x000fc80008ffe43f */
[----:B------:R-:W-:-:S04]  /*0f50*/  UIMAD.WIDE.U32 UR4, UR15, UR18, URZ ;  /* 0x000000120f0472a5 */ /* 0x000fc8000f8e003f */
[----:B------:R-:W-:Y:S02]  /*0f60*/  UIMAD.WIDE.U32 UR10, UP1, UR12, UR19, UR4 ;  /* 0x000000130c0a72a5 */ /* 0x000fe4000f820004 */
[----:B------:R-:W-:Y:S02]  /*0f70*/  UIMAD.WIDE.U32 UR4, UR12, UR18, URZ ;  /* 0x000000120c0472a5 */ /* 0x000fe4000f8e003f */
[----:B------:R-:W-:Y:S02]  /*0f80*/  UIADD3.X UR13, URZ, URZ, URZ, UP1, !UPT ;  /* 0x0000003f3f0d7290 */ /* 0x000fe40008ffe43f */
[----:B------:R-:W-:Y:S01]  /*0f90*/  UIADD3 URZ, UP1, UR5, UR10, URZ ;  /* 0x0000000a053f7290 */ /* 0x000fe2000ff3e03f */
[----:B------:R-:W-:-:S03]  /*0fa0*/  UMOV UR12, UR11 ;  /* 0x0000000b000c7c82 */ /* 0x000fc60008000000 */
[----:B------:R-:W-:-:S12]  /*0fb0*/  UIMAD.WIDE.U32.X UR4, UR15, UR19, UR12, UP1 ;  /* 0x000000130f0472a5 */ /* 0x000fd800088e040c */
.L_x_12:
[----:B------:R-:W-:Y:S01]  /*0fc0*/  USHF.R.U64 UR4, UR4, UR16, UR5 ;  /* 0x0000001004047299 */ /* 0x000fe20008001205 */
[----:B------:R-:W-:Y:S01]  /*0fd0*/  R2UR UR11, R17 ;  /* 0x00000000110b72ca */ /* 0x000fe200000e0000 */
[----:B------:R-:W-:Y:S02]  /*0fe0*/  USHF.R.U32.HI UR5, URZ, UR16, UR5 ;  /* 0x000000103f057299 */ /* 0x000fe40008011605 */
[----:B------:R-:W-:Y:S01]  /*0ff0*/  UIADD3 UR12, UP1, URZ, -UR4, URZ ;  /* 0x800000043f0c7290 */ /* 0x000fe2000ff3e03f */
[----:B------:R-:W-:Y:S01]  /*1000*/  ULDC.64 UR18, c[0x0][0x620] ;  /* 0x0001880000127ab9 */ /* 0x000fe20000000a00 */
[----:B------:R-:W-:Y:S02]  /*1010*/  UISETP.NE.AND UP2, UPT, UR38, URZ, UPT ;  /* 0x0000003f2600728c */ /* 0x000fe4000bf45270 */
[----:B------:R-:W-:Y:S01]  /*1020*/  UIADD3.X UR5, URZ, ~UR5, URZ, UP1, !UPT ;  /* 0x800000053f057290 */ /* 0x000fe20008ffe43f */
[----:B------:R-:W-:Y:S01]  /*1030*/  UMOV UR10, UR20 ;  /* 0x00000014000a7c82 */ /* 0x000fe20008000000 */
[----:B------:R-:W-:-:S02]  /*1040*/  ULDC UR13, c[0x0][0x618] ;  /* 0x00018600000d7ab9 */ /* 0x000fc40000000800 */
[----:B------:R-:W-:Y:S02]  /*1050*/  UIMAD UR5, UR5, UR18, URZ ;  /* 0x00000012050572a4 */ /* 0x000fe4000f8e023f */
[----:B------:R-:W-:Y:S02]  /*1060*/  UIMAD.WIDE.U32 UR10, UR12, UR18, UR10 ;  /* 0x000000120c0a72a5 */ /* 0x000fe4000f8e000a */
[----:B------:R-:W-:Y:S02]  /*1070*/  UIMAD UR12, UR12, UR19, UR5 ;  /* 0x000000130c0c72a4 */ /* 0x000fe4000f8e0205 */
[----:B------:R-:W-:Y:S02]  /*1080*/  @UP2 UIMAD UR7, UR17, UR9, UR8 ;  /* 0x00000009110722a4 */ /* 0x000fe4000f8e0208 */
[----:B------:R-:W-:Y:S01]  /*1090*/  UIADD3 UR11, UR11, UR12, URZ ;  /* 0x0000000c0b0b7290 */ /* 0x000fe2000fffe03f */
[----:B------:R-:W-:Y:S01]  /*10a0*/  ULDC.64 UR8, c[0x0][0x640] ;  /* 0x0001900000087ab9 */ /* 0x000fe20000000a00 */
[----:B------:R-:W-:-:S02]  /*10b0*/  ULDC UR15, c[0x0][0x608] ;  /* 0x00018200000f7ab9 */ /* 0x000fc40000000800 */
[----:B------:R-:W-:Y:S01]  /*10c0*/  USHF.R.U64 UR20, UR10, UR13, UR11 ;  /* 0x0000000d0a147299 */ /* 0x000fe2000800120b */
[----:B------:R-:W-:Y:S01]  /*10d0*/  ISETP.NE.U32.AND P0, PT, RZ, UR8, PT ;  /* 0x00000008ff007c0c */ /* 0x000fe2000bf05070 */
[----:B------:R-:W-:Y:S01]  /*10e0*/  USHF.R.U32.HI UR11, URZ, UR13, UR11 ;  /* 0x0000000d3f0b7299 */ /* 0x000fe2000801160b */
[----:B------:R-:W-:Y:S02]  /*10f0*/  ULDC UR21, c[0x0][0x658] ;  /* 0x0001960000157ab9 */ /* 0x000fe40000000800 */
[----:B------:R-:W-:Y:S01]  /*1100*/  ISETP.NE.AND.EX P0, PT, RZ, UR9, PT, P0 ;  /* 0x00000009ff007c0c */ /* 0x000fe2000bf05300 */
[----:B------:R-:W-:Y:S02]  /*1110*/  USHF.R.U64 UR25, UR20, UR15, UR11 ;  /* 0x0000000f14197299 */ /* 0x000fe4000800120b */
[----:B------:R-:W-:Y:S01]  /*1120*/  USHF.R.U32.HI UR11, URZ, UR15, UR11 ;  /* 0x0000000f3f0b7299 */ /* 0x000fe2000801160b */
[----:B------:R-:W-:Y:S01]  /*1130*/  UMOV UR10, 0xffffffff ;  /* 0xffffffff000a7882 */ /* 0x000fe20000000000 */
[----:B------:R-:W-:Y:S01]  /*1140*/  ULDC UR5, c[0x0][0x600] ;  /* 0x0001800000057ab9 */ /* 0x000fe20000000800 */
[----:B------:R-:W-:-:S02]  /*1150*/  USHF.L.U32 UR10, UR10, UR21, URZ ;  /* 0x000000150a0a7299 */ /* 0x000fc4000800063f */
[----:B------:R-:W-:Y:S02]  /*1160*/  USHF.R.U64 UR26, UR25, UR21, UR11 ;  /* 0x00000015191a7299 */ /* 0x000fe4000800120b */
[----:B------:R-:W-:Y:S02]  /*1170*/  ULOP3.LUT UR15, URZ, UR10, URZ, 0x33, !UPT ;  /* 0x0000000a3f0f7292 */ /* 0x000fe4000f8e333f */
[----:B------:R-:W-:Y:S02]  /*1180*/  UIADD3 UR19, UR5, -0x1, URZ ;  /* 0xffffffff05137890 */ /* 0x000fe4000fffe03f */
[----:B------:R-:W-:Y:S01]  /*1190*/  USHF.R.U32.HI UR11, URZ, UR21, UR11 ;  /* 0x000000153f0b7299 */ /* 0x000fe2000801160b */
[----:B------:R-:W-:Y:S01]  /*11a0*/  ULDC UR22, c[0x0][0x648] ;  /* 0x0001920000167ab9 */ /* 0x000fe20000000800 */
[----:B------:R-:W-:Y:S01]  /*11b0*/  ULDC UR23, c[0x0][0x638] ;  /* 0x00018e0000177ab9 */ /* 0x000fe20000000800 */
[----:B------:R-:W-:Y:S01]  /*11c0*/  UMOV UR24, 0x1 ;  /* 0x0000000100187882 */ /* 0x000fe20000000000 */
[----:B------:R-:W-:Y:S01]  /*11d0*/  UMOV UR10, UR26 ;  /* 0x0000001a000a7c82 */ /* 0x000fe20008000000 */
[----:B------:R-:W-:Y:S07]  /*11e0*/  @!P0 BRA `(.L_x_13) ;  /* 0x0000000000308947 */ /* 0x000fee0003800000 */
[----:B------:R-:W-:Y:S02]  /*11f0*/  ULDC UR16, c[0x0][0x64c] ;  /* 0x0001930000107ab9 */ /* 0x000fe40000000800 */
        /* <DEDUP_REMOVED lines=8> */
[----:B------:R-:W-:-:S07]  /*1280*/  UIMAD.WIDE.U32.X UR8, UR18, UR9, UR16, UP1 ;  /* 0x00000009120872a5 */ /* 0x000fce00088e0410 */
[----:B------:R-:W-:Y:S01]  /*1290*/  UMOV UR10, UR8 ;  /* 0x00000008000a7c82 */ /* 0x000fe20008000000 */
[----:B------:R-:W-:-:S05]  /*12a0*/  UMOV UR11, UR9 ;  /* 0x00000009000b7c82 */ /* 0x000fca0008000000 */
.L_x_13:
[----:B------:R-:W-:Y:S01]  /*12b0*/  USHF.R.U64 UR9, UR10, UR22, UR11 ;  /* 0x000000160a097299 */ /* 0x000fe2000800120b */
[----:B------:R-:W-:Y:S01]  /*12c0*/  IMAD.MOV.U32 R0, RZ, RZ, 0x1 ;  /* 0x00000001ff007424 */ /* 0x000fe200078e00ff */
[----:B------:R-:W-:Y:S01]  /*12d0*/  USHF.L.U32 UR8, UR24, UR21, URZ ;  /* 0x0000001518087299 */ /* 0x000fe2000800063f */
[----:B------:R-:W-:Y:S01]  /*12e0*/  IMAD.U32 R19, RZ, RZ, UR4 ;  /* 0x00000004ff137e24 */ /* 0x000fe2000f8e00ff */
[----:B------:R-:W-:Y:S02]  /*12f0*/  ULOP3.LUT UR15, UR25, UR15, URZ, 0xc0, !UPT ;  /* 0x0000000f190f7292 */ /* 0x000fe4000f8ec03f */
[----:B------:R-:W-:Y:S02]  /*1300*/  UIADD3 UR10, -UR9, URZ, URZ ;  /* 0x0000003f090a7290 */ /* 0x000fe4000fffe13f */
[----:B------:R-:W-:Y:S02]  /*1310*/  UIMAD UR15, UR8, UR9, UR15 ;  /* 0x00000009080f72a4 */ /* 0x000fe4000f8e020f */
[----:B------:R-:W-:-:S02]  /*1320*/  ULOP3.LUT UR19, UR20, UR19, URZ, 0xc0, !UPT ;  /* 0x0000001314137292 */ /* 0x000fc4000f8ec03f */
[----:B------:R-:W-:Y:S01]  /*1330*/  UIMAD UR8, UR10, UR23, UR26 ;  /* 0x000000170a0872a4 */ /* 0x000fe2000f8e021a */
[----:B------:R-:W-:Y:S01]  /*1340*/  ULDC UR9, c[0x0][0x610] ;  /* 0x0001840000097ab9 */ /* 0x000fe20000000800 */
[----:B------:R-:W-:Y:S02]  /*1350*/  UISETP.NE.AND UP1, UPT, UR38, URZ, UPT ;  /* 0x0000003f2600728c */ /* 0x000fe4000bf25270 */
[----:B------:R-:W-:Y:S02]  /*1360*/  UIMAD UR7, UR15, UR9, UR7 ;  /* 0x000000090f0772a4 */ /* 0x000fe4000f8e0207 */
[----:B------:R-:W-:-:S04]  /*1370*/  UIMAD UR8, UR8, UR5, UR19 ;  /* 0x00000005080872a4 */ /* 0x000fc8000f8e0213 */
[----:B------:R-:W-:Y:S02]  /*1380*/  USEL UR5, UR8, UR7, !UP1 ;  /* 0x0000000708057287 */ /* 0x000fe4000c800000 */
[----:B------:R-:W-:-:S04]  /*1390*/  USEL UR7, UR7, UR8, !UP1 ;  /* 0x0000000807077287 */ /* 0x000fc8000c800000 */
[----:B------:R-:W-:Y:S02]  /*13a0*/  IMAD.U32 R2, RZ, RZ, UR5 ;  /* 0x00000005ff027e24 */ /* 0x000fe4000f8e00ff */
[----:B------:R-:W-:-:S07]  /*13b0*/  IMAD.U32 R18, RZ, RZ, UR7 ;  /* 0x00000007ff127e24 */ /* 0x000fce000f8e00ff */
.L_x_11:
[----:B------:R-:W-:Y:S05]  /*13c0*/  @!P1 BRA `(.L_x_14) ;  /* 0x00000000000c9947 */ /* 0x000fea0003800000 */
[----:B------:R-:W-:Y:S01]  /*13d0*/  UCGABAR_WAIT ;  /* 0x0000000000007dc7 */ /* 0x000fe20008000000 */
[----:B------:R-:W-:Y:S01]  /*13e0*/  CCTL.IVALL ;  /* 0x00000000ff00798f */ /* 0x000fe20002000000 */
[----:B------:R-:W-:Y:S05]  /*13f0*/  BRA `(.L_x_15) ;  /* 0x0000000000047947 */ /* 0x000fea0003800000 */
.L_x_14:
[----:B------:R-:W-:Y:S06]  /*1400*/  BAR.SYNC.DEFER_BLOCKING 0x0 ;  /* 0x0000000000007b1d */ /* 0x000fec0000010000 */
.L_x_15:
[----:B------:R-:W-:Y:S02]  /*1410*/  ULDC UR4, c[0x0][0x28c] ;  /* 0x0000a30000047ab9 */ /* 0x000fe40000000800 */
[----:B------:R-:W-:-:S04]  /*1420*/  UIADD3 UR4, UR4, 0x7f, URZ ;  /* 0x0000007f04047890 */ /* 0x000fc8000fffe03f */
[----:B------:R-:W-:-:S04]  /*1430*/  USHF.R.S32.HI UR5, URZ, 0x1f, UR4 ;  /* 0x0000001f3f057899 */ /* 0x000fc80008011404 */
[----:B------:R-:W-:-:S04]  /*1440*/  ULEA.HI UR5, UR5, UR4, URZ, 0x7 ;  /* 0x0000000405057291 */ /* 0x000fc8000f8f383f */
[----:B------:R-:W-:Y:S01]  /*1450*/  USHF.R.S32.HI UR37, URZ, 0x7, UR5 ;  /* 0x000000073f257899 */ /* 0x000fe20008011405 */
[----:B------:R-:W-:Y:S11]  /*1460*/  @!P2 BRA `(.L_x_16) ;  /* 0x00000080005ca947 */ /* 0x000ff60003800000 */
[----:B------:R-:W-:-:S06]  /*1470*/  UISETP.GT.U32.AND UP1, UPT, UR14, 0x1, UPT ;  /* 0x000000010e00788c */ /* 0x000fcc000bf24070 */
[----:B------:R-:W-:-:S13]  /*1480*/  PLOP3.LUT P0, PT, PT, PT, UP1, 0x80, 0x0 ;  /* 0x000000000000781c */ /* 0x000fda0003f0f018 */
[----:B------:R-:W-:Y:S05]  /*1490*/  @P0 EXIT ;  /* 0x000000000000094d */ /* 0x000fea0003800000 */
.L_x_17:
[----:B------:R-:W-:-:S08]  /*14a0*/  NOP ;  /* 0x0000000000007918 */ /* 0x000fd00000000000 */
[----:B------:R-:W0:Y:S02]  /*14b0*/  USETMAXREG.TRY_ALLOC.CTAPOOL UP1, 0xe8 ;  /* 0x000000e8000079c8 */ /* 0x000e240008020600 */
[----:B0-----:R-:W-:-:S13]  /*14c0*/  PLOP3.LUT P0, PT, PT, PT, UP1, 0x80, 0x0 ;  /* 0x000000000000781c */ /* 0x001fda0003f0f018 */
[----:B------:R-:W-:Y:S05]  /*14d0*/  @!P0 BRA `(.L_x_17) ;  /* 0xfffffffc00f08947 */ /* 0x000fea000383ffff */
[----:B------:R-:W-:-:S13]  /*14e0*/  LOP3.LUT P0, RZ, R0, 0xff, RZ, 0xc0, !PT ;  /* 0x000000ff00ff7812 */ /* 0x000fda000780c0ff */
[----:B------:R-:W-:Y:S05]  /*14f0*/  @!P0 EXIT ;  /* 0x000000000000894d */ /* 0x000fea0003800000 */
[----:B------:R-:W0:Y:S01]  /*1500*/  S2UR UR5, SR_CgaCtaId ;  /* 0x00000000000579c3 */ /* 0x000e220000008800 */
[----:B------:R-:W-:Y:S01]  /*1510*/  VIADD R5, R5, 0xffffffff ;  /* 0xffffffff05057836 */ /* 0x000fe20000000000 */
[CC--:B------:R-:W-:Y:S01]  /*1520*/  LEA.HI R0, R9.reuse, R4.reuse, RZ, 0x2 ;  /* 0x0000000409007211 */ /* 0x0c0fe200078f10ff */
[----:B------:R-:W-:Y:S01]  /*1530*/  UMOV UR42, 0x400 ;  /* 0x00000400002a7882 */ /* 0x000fe20000000000 */
[----:B------:R-:W-:Y:S01]  /*1540*/  LEA.HI R9, R9, R4, RZ, 0x5 ;  /* 0x0000000409097211 */ /* 0x000fe200078f28ff */
[----:B------:R-:W-:Y:S01]  /*1550*/  USHF.R.U32.HI UR4, URZ, 0x2, UR37 ;  /* 0x000000023f047899 */ /* 0x000fe20008011625 */
[----:B------:R-:W-:Y:S01]  /*1560*/  R2UR UR44, R5 ;  /* 0x00000000052c72ca */ /* 0x000fe200000e0000 */
[----:B------:R-:W-:Y:S01]  /*1570*/  ULOP3.LUT UR43, UR37, 0x3, URZ, 0xc0, !UPT ;  /* 0x00000003252b7892 */ /* 0x000fe2000f8ec03f */
[--C-:B------:R-:W-:Y:S01]  /*1580*/  SHF.R.S32.HI R106, RZ, 0x2, R0.reuse ;  /* 0x00000002ff6a7819 */ /* 0x100fe20000011400 */
[----:B------:R-:W-:Y:S01]  /*1590*/  UISETP.LT.AND UP1, UPT, UR37, 0x1, UPT ;  /* 0x000000012500788c */ /* 0x000fe2000bf21270 */
[----:B------:R-:W-:Y:S01]  /*15a0*/  SHF.R.S32.HI R3, RZ, 0x1f, R0 ;  /* 0x0000001fff037819 */ /* 0x000fe20000011400 */
[----:B------:R-:W-:Y:S01]  /*15b0*/  ULOP3.LUT UR4, UR4, 0x1, URZ, 0xc0, !UPT ;  /* 0x0000000104047892 */ /* 0x000fe2000f8ec03f */
[----:B------:R-:W-:Y:S01]  /*15c0*/  SHF.R.S32.HI R9, RZ, 0x5, R9 ;  /* 0x00000005ff097819 */ /* 0x000fe20000011409 */
[----:B------:R-:W-:Y:S01]  /*15d0*/  ULDC UR6, c[0x0][0x284] ;  /* 0x0000a10000067ab9 */ /* 0x000fe20000000800 */
[----:B------:R-:W-:Y:S01]  /*15e0*/  LEA.HI R3, R3, R106, RZ, 0x3 ;  /* 0x0000006a03037211 */ /* 0x000fe200078f18ff */
[----:B------:R-:W-:Y:S01]  /*15f0*/  USEL UR43, UR43, URZ, !UP0 ;  /* 0x0000003f2b2b7287 */ /* 0x000fe2000c000000 */
[----:B------:R-:W-:Y:S01]  /*1600*/  ISETP.NE.AND P0, PT, R5, RZ, PT ;  /* 0x000000ff0500720c */ /* 0x000fe20003f05270 */
[----:B------:R-:W-:Y:S01]  /*1610*/  USEL UR46, UR37, 0x1, UP1 ;  /* 0x00000001252e7887 */ /* 0x000fe20008800000 */
[----:B------:R-:W-:Y:S01]  /*1620*/  LOP3.LUT R3, R3, 0xfffffff8, RZ, 0xc0, !PT ;  /* 0xfffffff803037812 */ /* 0x000fe200078ec0ff */
[----:B------:R-:W-:Y:S01]  /*1630*/  USHF.L.U32 UR44, UR44, 0x3, URZ ;  /* 0x000000032c2c7899 */ /* 0x000fe2000800063f */
[----:B------:R-:W-:Y:S01]  /*1640*/  SEL R118, RZ, 0x1, P0 ;  /* 0x00000001ff767807 */ /* 0x000fe20000000000 */
[----:B------:R-:W-:-:S02]  /*1650*/  UISETP.EQ.U32.AND UP0, UPT, UR4, 0x1, !UP0 ;  /* 0x000000010400788c */ /* 0x000fc4000c702070 */
[----:B------:R-:W-:Y:S01]  /*1660*/  IMAD.IADD R106, R106, 0x1, -R3 ;  /* 0x000000016a6a7824 */ /* 0x000fe200078e0a03 */
[----:B0-----:R-:W-:Y:S01]  /*1670*/  ULEA UR42, UR5, UR42, 0x18 ;  /* 0x0000002a052a7291 */ /* 0x001fe2000f8ec03f */
[----:B------:R-:W-:Y:S01]  /*1680*/  IMAD.U32 R110, RZ, RZ, UR44 ;  /* 0x0000002cff6e7e24 */ /* 0x000fe2000f8e00ff */
[----:B------:R-:W-:Y:S01]  /*1690*/  LOP3.LUT R3, R0, 0xfffffffc, RZ, 0xc0, !PT ;  /* 0xfffffffc00037812 */ /* 0x000fe200078ec0ff */
[C-C-:B------:R-:W-:Y:S01]  /*16a0*/  IMAD R113, R9.reuse, -0x10, -R106.reuse ;  /* 0xfffffff009717824 */ /* 0x140fe200078e0a6a */
[----:B------:R-:W-:Y:S01]  /*16b0*/  UIADD3 UR45, UR42, 0x50, URZ ;  /* 0x000000502a2d7890 */ /* 0x000fe2000fffe03f */
[--C-:B------:R-:W-:Y:S01]  /*16c0*/  SHF.R.S32.HI R107, RZ, 0x1f, R106.reuse ;  /* 0x0000001fff6b7819 */ /* 0x100fe2000001146a */
[----:B------:R-:W-:Y:S01]  /*16d0*/  ULOP3.LUT UR36, UR40, 0x1, URZ, 0xfc, !UPT ;  /* 0x0000000128247892 */ /* 0x000fe2000f8efc3f */
[----:B------:R-:W-:Y:S01]  /*16e0*/  LOP3.LUT R112, R110, 0x8, RZ, 0xc0, !PT ;  /* 0x000000086e707812 */ /* 0x000fe200078ec0ff */
[----:B------:R-:W-:Y:S01]  /*16f0*/  IMAD.IADD R108, R4, 0x1, -R3 ;  /* 0x00000001046c7824 */ /* 0x000fe200078e0a03 */
[----:B------:R-:W-:Y:S01]  /*1700*/  LOP3.LUT R110, R110, 0x8, RZ, 0xc, !PT ;  /* 0x000000086e6e7812 */ /* 0x000fe200078e0cff */
[----:B------:R-:W-:Y:S01]  /*1710*/  IMAD.U32 R109, RZ, RZ, UR45 ;  /* 0x0000002dff6d7e24 */ /* 0x000fe2000f8e00ff */
[----:B------:R-:W-:Y:S01]  /*1720*/  LOP3.LUT R112, R112, 0x18, RZ, 0x3c, !PT ;  /* 0x0000001870707812 */ /* 0x000fe200078e3cff */
[----:B------:R-:W-:Y:S01]  /*1730*/  IMAD.WIDE R106, R9, 0x10, R106 ;  /* 0x00000010096a7825 */ /* 0x000fe200078e026a */
[----:B------:R-:W-:-:S02]  /*1740*/  USHF.L.U32 UR41, UR37, 0x1, URZ ;  /* 0x0000000125297899 */ /* 0x000fc4000800063f */
[----:B------:R-:W-:Y:S01]  /*1750*/  UIADD3 UR46, -UR46, UR37, URZ ;  /* 0x000000252e2e7290 */ /* 0x000fe2000fffe13f */
[----:B------:R-:W-:Y:S01]  /*1760*/  VIADD R111, R109, UR44 ;  /* 0x0000002c6d6f7c36 */ /* 0x000fe20008000000 */
[----:B------:R-:W-:Y:S01]  /*1770*/  USEL UR47, URZ, 0x1, !UP0 ;  /* 0x000000013f2f7887 */ /* 0x000fe2000c000000 */
[----:B------:R-:W-:-:S11]  /*1780*/  VIADD R113, R113, UR6 ;  /* 0x0000000671717c36 */ /* 0x000fd60008000000 */
.L_x_197:
[----:B------:R-:W-:Y:S01]  /*1790*/  SHF.L.U32 R0, R118, 0x1f, RZ ;  /* 0x0000001f76007819 */ /* 0x000fe200000006ff */
[----:B------:R-:W-:Y:S02]  /*17a0*/  ULDC UR4, c[0x0][0x28c] ;  /* 0x0000a30000047ab9 */ /* 0x000fe40000000800 */
[----:B------:R-:W-:Y:S01]  /*17b0*/  ISETP.LT.AND P1, PT, RZ, UR4, PT ;  /* 0x00000004ff007c0c */ /* 0x000fe2000bf21270 */
[----:B0-----:R-:W0:Y:S02]  /*17c0*/  SYNCS.PHASECHK.TRANS64.TRYWAIT P0, [R109+UR44], R0 ;  /* 0x000000006d0075a7 */ /* 0x001e24000800016c */
[----:B0-----:R-:W-:Y:S10]  /*17d0*/  @!P0 BRA `(.L_x_18) ;  /* 0x0000008c00bc8947 */ /* 0x001ff40003800000 */
.L_x_219:
[----:B------:R-:W-:Y:S05]  /*17e0*/  @P1 BRA `(.L_x_19) ;  /* 0x0000000000401947 */ /* 0x000fea0003800000 */
[----:B0-----:R-:W-:Y:S01]  /*17f0*/  MOV R0, 0x0 ;  /* 0x0000000000007802 */ /* 0x001fe20000000f00 */
[----:B------:R-:W-:Y:S01]  /*1800*/  ULDC.64 UR4, c[0x4][0x68] ;  /* 0x01001a0000047ab9 */ /* 0x000fe20000000a00 */
[----:B------:R-:W-:Y:S01]  /*1810*/  ULDC.64 UR6, c[0x4][0x8] ;  /* 0x0100020000067ab9 */ /* 0x000fe20000000a00 */
[----:B------:R-:W-:Y:S01]  /*1820*/  IMAD.U32 R4, RZ, RZ, UR4 ;  /* 0x00000004ff047e24 */ /* 0x000fe2000f8e00ff */
[----:B------:R0:W1:Y:S01]  /*1830*/  LDC.64 R14, c[0x4][R0] ;  /* 0x01000000000e7b82 */ /* 0x0000620000000a00 */
[----:B------:R-:W-:Y:S01]  /*1840*/  IMAD.U32 R5, RZ, RZ, UR5 ;  /* 0x00000005ff057e24 */ /* 0x000fe2000f8e00ff */
[----:B------:R-:W-:Y:S01]  /*1850*/  ULDC.64 UR4, c[0x4][0x70] ;  /* 0x01001c0000047ab9 */ /* 0x000fe20000000a00 */
[----:B------:R-:W-:Y:S02]  /*1860*/  IMAD.U32 R10, RZ, RZ, UR6 ;  /* 0x00000006ff0a7e24 */ /* 0x000fe4000f8e00ff */
[----:B------:R-:W-:Y:S02]  /*1870*/  IMAD.U32 R6, RZ, RZ, UR4 ;  /* 0x00000004ff067e24 */ /* 0x000fe4000f8e00ff */
[----:B------:R-:W-:-:S02]  /*1880*/  IMAD.U32 R7, RZ, RZ, UR5 ;  /* 0x00000005ff077e24 */ /* 0x000fc4000f8e00ff */
[----:B------:R-:W-:Y:S02]  /*1890*/  IMAD.U32 R11, RZ, RZ, UR7 ;  /* 0x00000007ff0b7e24 */ /* 0x000fe4000f8e00ff */
[----:B------:R-:W-:Y:S02]  /*18a0*/  IMAD.MOV.U32 R8, RZ, RZ, 0x1e1 ;  /* 0x000001e1ff087424 */ /* 0x000fe400078e00ff */
[----:B------:R-:W-:Y:S02]  /*18b0*/  IMAD.MOV.U32 R12, RZ, RZ, 0x1 ;  /* 0x00000001ff0c7424 */ /* 0x000fe400078e00ff */
[----:B0-----:R-:W-:-:S07]  /*18c0*/  IMAD.MOV.U32 R13, RZ, RZ, RZ ;  /* 0x000000ffff0d7224 */ /* 0x001fce00078e00ff */
[----:B------:R-:W-:-:S07]  /*18d0*/  LEPC R20, `(.L_x_19) ;  /* 0x000000001014794e */ /* 0x000fce0000000000 */
[----:B-1---5:R-:W-:Y:S05]  /*18e0*/  CALL.ABS.NOINC R14 ;  /* 0x000000000e007343 */ /* 0x022fea0003c00000 */
.L_x_19:
[----:B0-----:R-:W-:-:S05]  /*18f0*/  IMAD.U32 R0, RZ, RZ, UR36 ;  /* 0x00000024ff007e24 */ /* 0x001fca000f8e00ff */
[----:B------:R-:W-:-:S13]  /*1900*/  ISETP.NE.AND P0, PT, R0, 0x3, PT ;  /* 0x000000030000780c */ /* 0x000fda0003f05270 */
[----:B------:R-:W-:Y:S05]  /*1910*/  @!P0 BRA `(.L_x_20) ;  /* 0x0000000000048947 */ /* 0x000fea0003800000 */
[----:B------:R-:W-:Y:S01]  /*1920*/  BPT.TRAP 0x1 ;  /* 0x000000040000795c */ /* 0x000fe20000300000 */
.L_x_20:
[----:B------:R-:W-:Y:S02]  /*1930*/  IMAD.U32 R3, RZ, RZ, UR43 ;  /* 0x0000002bff037e24 */ /* 0x000fe4000f8e00ff */
[----:B------:R-:W-:-:S03]  /*1940*/  IMAD.U32 R0, RZ, RZ, UR47 ;  /* 0x0000002fff007e24 */ /* 0x000fc6000f8e00ff */
[----:B------:R-:W-:Y:S02]  /*1950*/  LEA R3, R3, UR42, 0x3 ;  /* 0x0000002a03037c11 */ /* 0x000fe4000f8e18ff */
[----:B------:R-:W-:-:S04]  /*1960*/  SHF.L.U32 R0, R0, 0x1f, RZ ;  /* 0x0000001f00007819 */ /* 0x000fc800000006ff */
[----:B------:R0:W1:Y:S01]  /*1970*/  SYNCS.PHASECHK.TRANS64.TRYWAIT P1, [R3+URZ], R0 ;  /* 0x00000000030075a7 */ /* 0x000062000802017f */
[----:B------:R-:W-:Y:S05]  /*1980*/  @!P0 BRA `(.L_x_21) ;  /* 0x0000000000048947 */ /* 0x000fea0003800000 */
[----:B------:R-:W-:Y:S01]  /*1990*/  BPT.TRAP 0x1 ;  /* 0x000000040000795c */ /* 0x000fe20000300000 */
.L_x_21:
[----:B------:R-:W-:-:S05]  /*19a0*/  IMAD.U32 R4, RZ, RZ, UR46 ;  /* 0x0000002eff047e24 */ /* 0x000fca000f8e00ff */
[----:B------:R-:W-:Y:S01]  /*19b0*/  ISETP.GE.AND P2, PT, R4, 0x1, PT ;  /* 0x000000010400780c */ /* 0x000fe20003f46270 */
[----:B-1----:R-:W-:-:S12]  /*19c0*/  @P1 BRA `(.L_x_22) ;  /* 0x0000000000081947 */ /* 0x002fd80003800000 */
[----:B------:R-:W1:Y:S02]  /*19d0*/  SYNCS.PHASECHK.TRANS64.TRYWAIT P1, [R3+URZ], R0 ;  /* 0x00000000030075a7 */ /* 0x000e64000802017f */
[----:B-1----:R-:W-:Y:S05]  /*19e0*/  @!P1 BRA `(.L_x_23) ;  /* 0x0000008c004c9947 */ /* 0x002fea0003800000 */
.L_x_22:
[----:B------:R-:W-:Y:S05]  /*19f0*/  WARPSYNC.ALL ;  /* 0x0000000000007948 */ /* 0x000fea0003800000 */
[----:B------:R-:W-:Y:S01]  /*1a00*/  UIADD3 UR5, UR42, 0x180, URZ ;  /* 0x000001802a057890 */ /* 0x000fe2000fffe03f */
[----:B------:R-:W-:Y:S01]  /*1a10*/  WARPGROUP.ARRIVE ;  /* 0x00000000000079c5 */ /* 0x000fe20000000000 */
[----:B------:R-:W-:Y:S02]  /*1a20*/  UIADD3 UR4, UR42, 0x10180, URZ ;  /* 0x000101802a047890 */ /* 0x000fe4000fffe03f */
[----:B------:R-:W-:Y:S02]  /*1a30*/  USHF.R.U32.HI UR5, URZ, 0x4, UR5 ;  /* 0x000000043f057899 */ /* 0x000fe40008011605 */
[----:B------:R-:W-:-:S02]  /*1a40*/  USHF.R.U32.HI UR4, URZ, 0x4, UR4 ;  /* 0x000000043f047899 */ /* 0x000fc40008011604 */
[----:B------:R-:W-:Y:S02]  /*1a50*/  ULOP3.LUT UR5, UR5, 0x3fff, URZ, 0xc0, !UPT ;  /* 0x00003fff05057892 */ /* 0x000fe4000f8ec03f */
[----:B------:R-:W-:Y:S02]  /*1a60*/  ULOP3.LUT UR4, UR4, 0x3fff, URZ, 0xc0, !UPT ;  /* 0x00003fff04047892 */ /* 0x000fe4000f8ec03f */
[----:B------:R-:W-:Y:S02]  /*1a70*/  ULOP3.LUT UR5, UR5, 0x10000, URZ, 0xfc, !UPT ;  /* 0x0001000005057892 */ /* 0x000fe4000f8efc3f */
[----:B------:R-:W-:Y:S02]  /*1a80*/  ULOP3.LUT UR4, UR4, 0x10000, URZ, 0xfc, !UPT ;  /* 0x0001000004047892 */ /* 0x000fe4000f8efc3f */
[----:B------:R-:W-:Y:S02]  /*1a90*/  ULEA UR7, UR43, UR5, 0xa ;  /* 0x000000052b077291 */ /* 0x000fe4000f8e503f */
[----:B------:R-:W-:Y:S01]  /*1aa0*/  UIMAD UR6, UR43, 0xa00, UR4 ;  /* 0x00000a002b0678a4 */ /* 0x000fe2000f8e0204 */
[----:B------:R-:W-:Y:S01]  /*1ab0*/  UMOV UR9, 0x40000040 ;  /* 0x4000004000097882 */ /* 0x000fe20000000000 */
[----:B------:R-:W-:-:S02]  /*1ac0*/  UMOV UR11, 0x40000040 ;  /* 0x40000040000b7882 */ /* 0x000fc40000000000 */
[----:B------:R-:W-:Y:S01]  /*1ad0*/  UIADD3 UR12, UR6, 0x100, URZ ;  /* 0x00000100060c7890 */ /* 0x000fe2000fffe03f */
[----:B------:R-:W-:Y:S02]  /*1ae0*/  UMOV UR8, UR7 ;  /* 0x0000000700087c82 */ /* 0x000fe40008000000 */
[----:B------:R-:W-:Y:S01]  /*1af0*/  UMOV UR10, UR6 ;  /* 0x00000006000a7c82 */ /* 0x000fe20008000000 */
[----:B------:R-:W-:Y:S01]  /*1b00*/  UIADD3 UR13, UR6, 0x200, URZ ;  /* 0x00000200060d7890 */ /* 0x000fe2000fffe03f */
[----:B------:R-:W-:Y:S01]  /*1b10*/  HGMMA.64x32x16.F32.BF16 R88, gdesc[UR8], RZ, !UPT, gsb0 ;  /* 0x00600000085879f0 */ /* 0x000fe2000c0018ff */
[----:B------:R-:W-:Y:S01]  /*1b20*/  UMOV UR11, 0x40000040 ;  /* 0x40000040000b7882 */ /* 0x000fe20000000000 */
[----:B------:R-:W-:Y:S01]  /*1b30*/  UMOV UR10, UR12 ;  /* 0x0000000c000a7c82 */ /* 0x000fe20008000000 */
[----:B------:R-:W-:Y:S02]  /*1b40*/  UIADD3 UR14, UR6, 0x300, URZ ;  /* 0x00000300060e7890 */ /* 0x000fe4000fffe03f */
[----:B------:R-:W-:Y:S01]  /*1b50*/  UIADD3 UR12, UR6, 0x400, URZ ;  /* 0x00000400060c7890 */ /* 0x000fe2000fffe03f */
[----:B------:R-:W-:-:S02]  /*1b60*/  WARPGROUP.DEPBAR.LE gsb0, 0x0 ;  /* 0x00008000000079c5 */ /* 0x000fc40000010000 */
[----:B------:R-:W-:-:S06]  /*1b70*/  WARPGROUP.ARRIVE ;  /* 0x00000000000079c5 */ /* 0x000fcc0000000000 */
[----:B------:R-:W-:Y:S01]  /*1b80*/  HGMMA.64x32x16.F32.BF16 R72, gdesc[UR8], RZ, !UPT, gsb0 ;  /* 0x00600000084879f0 */ /* 0x000fe2000c0018ff */
[----:B------:R-:W-:Y:S01]  /*1b90*/  UMOV UR10, UR13 ;  /* 0x0000000d000a7c82 */ /* 0x000fe20008000000 */
[----:B------:R-:W-:Y:S01]  /*1ba0*/  UMOV UR11, 0x40000040 ;  /* 0x40000040000b7882 */ /* 0x000fe20000000000 */
[----:B------:R-:W-:Y:S01]  /*1bb0*/  UIADD3 UR13, UR6, 0x202, URZ ;  /* 0x00000202060d7890 */ /* 0x000fe2000fffe03f */
[----:B------:R-:W-:Y:S02]  /*1bc0*/  WARPGROUP.DEPBAR.LE gsb0, 0x0 ;  /* 0x00008000000079c5 */ /* 0x000fe40000010000 */
        /* <DEDUP_REMOVED lines=14> */
[----:B------:R-:W-:Y:S02]  /*1cb0*/  UIADD3 UR8, UR7, 0x2, URZ ;  /* 0x0000000207087890 */ /* 0x000fe4000fffe03f */
[----:B------:R-:W-:Y:S01]  /*1cc0*/  UIADD3 UR10, UR6, 0x2, URZ ;  /* 0x00000002060a7890 */ /* 0x000fe2000fffe03f */
[----:B------:R-:W-:Y:S01]  /*1cd0*/  UMOV UR9, 0x40000040 ;  /* 0x4000004000097882 */ /* 0x000fe20000000000 */
[----:B------:R-:W-:Y:S01]  /*1ce0*/  UMOV UR11, 0x40000040 ;  /* 0x40000040000b7882 */ /* 0x000fe20000000000 */
[----:B------:R-:W-:Y:S02]  /*1cf0*/  WARPGROUP.DEPBAR.LE gsb0, 0x0 ;  /* 0x00008000000079c5 */ /* 0x000fe40000010000 */
[----:B------:R-:W-:-:S06]  /*1d00*/  WARPGROUP.ARRIVE ;  /* 0x00000000000079c5 */ /* 0x000fcc0000000000 */
[----:B------:R-:W-:Y:S01]  /*1d10*/  HGMMA.64x32x16.F32.BF16 R88, gdesc[UR8], R88, gsb0 ;  /* 0x00600000085879f0 */ /* 0x000fe20008001858 */
[----:B------:R-:W-:Y:S01]  /*1d20*/  UMOV UR10, UR12 ;  /* 0x0000000c000a7c82 */ /* 0x000fe20008000000 */
[----:B------:R-:W-:Y:S01]  /*1d30*/  UMOV UR11, 0x40000040 ;  /* 0x40000040000b7882 */ /* 0x000fe20000000000 */
[----:B------:R-:W-:Y:S01]  /*1d40*/  UIADD3 UR12, UR6, 0x402, URZ ;  /* 0x00000402060c7890 */ /* 0x000fe2000fffe03f */
        /* <DEDUP_REMOVED lines=179> */
[----:B------:R-:W-:Y:S02]  /*2880*/  UIADD3 UR7, UR6, 0x606, URZ ;  /* 0x0000060606077890 */ /* 0x000fe4000fffe03f */
        /* <DEDUP_REMOVED lines=23> */
[----:B------:R-:W-:Y:S03]  /*2a00*/  HGMMA.64x32x16.F32.BF16 R24, gdesc[UR8], R24, gsb0 ;  /* 0x00600000081879f0 */ /* 0x000fe60008001818 */
[----:B------:R-:W-:Y:S02]  /*2a10*/  WARPGROUP.DEPBAR.LE gsb0, 0x0 ;  /* 0x00008000000079c5 */ /* 0x000fe40000010000 */
[----:B------:R-:W-:Y:S05]  /*2a20*/  @!P2 BRA `(.L_x_24) ;  /* 0x000000100088a947 */ /* 0x000fea0003800000 */
[----:B------:R-:W-:Y:S01]  /*2a30*/  UIADD3 UR6, UR43, 0x1, URZ ;  /* 0x000000012b067890 */ /* 0x000fe2000fffe03f */
[----:B01----:R-:W-:Y:S02]  /*2a40*/  IMAD.U32 R0, RZ, RZ, UR46 ;  /* 0x0000002eff007e24 */ /* 0x003fe4000f8e00ff */
[----:B------:R-:W-:Y:S01]  /*2a50*/  IMAD.U32 R3, RZ, RZ, UR43 ;  /* 0x0000002bff037e24 */ /* 0x000fe2000f8e00ff */
[----:B------:R-:W-:-:S04]  /*2a60*/  UISETP.NE.AND UP0, UPT, UR6, 0x4, UPT ;  /* 0x000000040600788c */ /* 0x000fc8000bf05270 */
[----:B------:R-:W-:Y:S02]  /*2a70*/  USEL UR7, URZ, 0x1, UP0 ;  /* 0x000000013f077887 */ /* 0x000fe40008000000 */
[----:B------:R-:W-:Y:S02]  /*2a80*/  USEL UR6, UR6, URZ, UP0 ;  /* 0x0000003f06067287 */ /* 0x000fe40008000000 */
[----:B------:R-:W-:-:S06]  /*2a90*/  ULOP3.LUT UR7, UR47, UR7, URZ, 0x3c, !UPT ;  /* 0x000000072f077292 */ /* 0x000fcc000f8e3c3f */
[----:B------:R-:W-:-:S07]  /*2aa0*/  IMAD.U32 R6, RZ, RZ, UR7 ;  /* 0x00000007ff067e24 */ /* 0x000fce000f8e00ff */
.L_x_31:
[----:B------:R-:W-:Y:S05]  /*2ab0*/  @!P0 BRA `(.L_x_25) ;  /* 0x0000000000048947 */ /* 0x000fea0003800000 */
[----:B------:R-:W-:Y:S01]  /*2ac0*/  BPT.TRAP 0x1 ;  /* 0x000000040000795c */ /* 0x000fe20000300000 */
.L_x_25:
[----:B------:R-:W-:Y:S01]  /*2ad0*/  ULEA UR7, UR6, UR42, 0x3 ;  /* 0x0000002a06077291 */ /* 0x000fe2000f8e183f */
[----:B------:R-:W-:-:S08]  /*2ae0*/  SHF.L.U32 R4, R6, 0x1f, RZ ;  /* 0x0000001f06047819 */ /* 0x000fd000000006ff */
[----:B------:R0:W1:Y:S01]  /*2af0*/  SYNCS.PHASECHK.TRANS64.TRYWAIT P1, [UR7], R4 ;  /* 0x00000004ff0075a7 */ /* 0x0000620008020147 */
[----:B------:R-:W-:Y:S05]  /*2b00*/  @!P0 BRA `(.L_x_26) ;  /* 0x0000000000048947 */ /* 0x000fea0003800000 */
[----:B------:R-:W-:Y:S01]  /*2b10*/  BPT.TRAP 0x1 ;  /* 0x000000040000795c */ /* 0x000fe20000300000 */
.L_x_26:
[----:B-1----:R-:W-:Y:S05]  /*2b20*/  @P1 BRA `(.L_x_27) ;  /* 0x0000000000081947 */ /* 0x002fea0003800000 */
[----:B------:R-:W1:Y:S02]  /*2b30*/  SYNCS.PHASECHK.TRANS64.TRYWAIT P1, [UR7], R4 ;  /* 0x00000004ff0075a7 */ /* 0x000e640008020147 */
[----:B-1----:R-:W-:Y:S05]  /*2b40*/  @!P1 BRA `(.L_x_28) ;  /* 0x0000007c00089947 */ /* 0x002fea0003800000 */
.L_x_27:
[----:B------:R-:W-:Y:S01]  /*2b50*/  ULEA UR12, UR6, UR5, 0xa ;  /* 0x00000005060c7291 */ /* 0x000fe2000f8e503f */
[----:B------:R-:W-:Y:S01]  /*2b60*/  WARPGROUP.ARRIVE ;  /* 0x00000000000079c5 */ /* 0x000fe20000000000 */
[----:B------:R-:W-:Y:S01]  /*2b70*/  UIMAD UR7, UR6, 0xa00, UR4 ;  /* 0x00000a00060778a4 */ /* 0x000fe2000f8e0204 */
[----:B------:R-:W-:Y:S01]  /*2b80*/  UMOV UR9, 0x40000040 ;  /* 0x4000004000097882 */ /* 0x000fe20000000000 */
[----:B------:R-:W-:Y:S02]  /*2b90*/  UMOV UR11, 0x40000040 ;  /* 0x40000040000b7882 */ /* 0x000fe40000000000 */
[----:B------:R-:W-:Y:S01]  /*2ba0*/  UIADD3 UR13, UR7, 0x100, URZ ;  /* 0x00000100070d7890 */ /* 0x000fe2000fffe03f */
[----:B------:R-:W-:Y:S02]  /*2bb0*/  UMOV UR8, UR12 ;  /* 0x0000000c00087c82 */ /* 0x000fe40008000000 */
[----:B------:R-:W-:Y:S01]  /*2bc0*/  UMOV UR10, UR7 ;  /* 0x00000007000a7c82 */ /* 0x000fe20008000000 */
[----:B------:R-:W-:Y:S01]  /*2bd0*/  UIADD3 UR14, UR7, 0x200, URZ ;  /* 0x00000200070e7890 */ /* 0x000fe2000fffe03f */
[----:B------:R-:W-:Y:S01]  /*2be0*/  HGMMA.64x32x16.F32.BF16 R88, gdesc[UR8], R88, gsb0 ;  /* 0x00600000085879f0 */ /* 0x000fe20008001858 */
[----:B------:R-:W-:Y:S01]  /*2bf0*/  UMOV UR11, 0x40000040 ;  /* 0x40000040000b7882 */ /* 0x000fe20000000000 */
[----:B------:R-:W-:Y:S01]  /*2c00*/  UMOV UR10, UR13 ;  /* 0x0000000d000a7c82 */ /* 0x000fe20008000000 */
[----:B------:R-:W-:-:S02]  /*2c10*/  UIADD3 UR15, UR7, 0x300, URZ ;  /* 0x00000300070f7890 */ /* 0x000fc4000fffe03f */
        /* <DEDUP_REMOVED lines=238> */
[----:B------:R-:W-:Y:S01]  /*3b00*/  BPT.TRAP 0x1 ;  /* 0x000000040000795c */ /* 0x000fe20000300000 */
.L_x_29:
[----:B------:R-:W-:Y:S01]  /*3b10*/  ISETP.NE.AND P1, PT, R23, RZ, PT ;  /* 0x000000ff1700720c */ /* 0x000fe20003f25270 */
[----:B------:R-:W-:-:S12]  /*3b20*/  UISETP.GT.U32.AND UP0, UPT, UR40, 0x1, UPT ;  /* 0x000000012800788c */ /* 0x000fd8000bf04070 */
[----:B01----:R-:W-:-:S05]  /*3b30*/  @P1 LEA R4, R3, UR42, 0x3 ;  /* 0x0000002a03041c11 */ /* 0x003fca000f8e18ff */
[----:B------:R-:W-:-:S05]  /*3b40*/  @P1 VIADD R5, R4, 0x20 ;  /* 0x0000002004051836 */ /* 0x000fca0000000000 */
[----:B------:R-:W-:-:S04]  /*3b50*/  @P1 PRMT R5, R22, 0x654, R5 ;  /* 0x0000065416051816 */ /* 0x000fc80000000005 */
[----:B------:R0:W-:Y:S01]  /*3b60*/  @P1 SYNCS.ARRIVE.TRANS64.RED.A1T0 RZ, [R5+URZ], RZ ;  /* 0x000000ff05ff19a7 */ /* 0x0001e2000810043f */
[----:B------:R-:W-:-:S13]  /*3b70*/  PLOP3.LUT P1, PT, PT, PT, UP0, 0x80, 0x0 ;  /* 0x000000000000781c */ /* 0x000fda0003f2f008 */
[----:B0-----:R-:W-:Y:S05]  /*3b80*/  @P1 BRA `(.L_x_30) ;  /* 0x0000000000041947 */ /* 0x001fea0003800000 */
[----:B------:R-:W-:Y:S01]  /*3b90*/  BPT.TRAP 0x1 ;  /* 0x000000040000795c */ /* 0x000fe20000300000 */
.L_x_30:
[----:B------:R-:W-:Y:S01]  /*3ba0*/  UIADD3 UR6, UR6, 0x1, URZ ;  /* 0x0000000106067890 */ /* 0x000fe2000fffe03f */
[C---:B------:R-:W-:Y:S01]  /*3bb0*/  ISETP.GT.AND P2, PT, R0.reuse, 0x1, PT ;  /* 0x000000010000780c */ /* 0x040fe20003f44270 */
[----:B------:R-:W-:Y:S02]  /*3bc0*/  VIADD R3, R3, 0x1 ;  /* 0x0000000103037836 */ /* 0x000fe40000000000 */
[----:B------:R-:W-:Y:S01]  /*3bd0*/  UISETP.NE.AND UP0, UPT, UR6, 0x4, UPT ;  /* 0x000000040600788c */ /* 0x000fe2000bf05270 */
[----:B------:R-:W-:Y:S02]  /*3be0*/  VIADD R0, R0, 0xffffffff ;  /* 0xffffffff00007836 */ /* 0x000fe40000000000 */
[C---:B------:R-:W-:Y:S01]  /*3bf0*/  ISETP.NE.AND P1, PT, R3.reuse, 0x4, PT ;  /* 0x000000040300780c */ /* 0x040fe20003f25270 */
[----:B------:R-:W-:Y:S02]  /*3c00*/  USEL UR7, URZ, 0x1, UP0 ;  /* 0x000000013f077887 */ /* 0x000fe40008000000 */
[----:B------:R-:W-:Y:S01]  /*3c10*/  USEL UR6, UR6, URZ, UP0 ;  /* 0x0000003f06067287 */ /* 0x000fe20008000000 */
[----:B------:R-:W-:-:S03]  /*3c20*/  SEL R3, R3, RZ, P1 ;  /* 0x000000ff03037207 */ /* 0x000fc60000800000 */
[----:B------:R-:W-:Y:S01]  /*3c30*/  LOP3.LUT R6, R6, UR7, RZ, 0x3c, !PT ;  /* 0x0000000706067c12 */ /* 0x000fe2000f8e3cff */
[----:B------:R-:W-:Y:S07]  /*3c40*/  @P2 BRA `(.L_x_31) ;  /* 0xffffffec00982947 */ /* 0x000fee000383ffff */
.L_x_24:
[----:B01----:R-:W0:Y:S01]  /*3c50*/  LDC R0, c[0x0][0x28c] ;  /* 0x0000a300ff007b82 */ /* 0x003e220000000800 */
[----:B------:R1:W-:Y:S01]  /*3c60*/  SYNCS.ARRIVE.TRANS64.A1T0 RZ, [R110+UR45], RZ ;  /* 0x000000ff6eff79a7 */ /* 0x0003e2000810002d */
[----:B0-----:R-:W-:-:S13]  /*3c70*/  ISETP.GE.AND P1, PT, R0, 0x1, PT ;  /* 0x000000010000780c */ /* 0x001fda0003f26270 */
[----:B-1----:R-:W-:Y:S05]  /*3c80*/  @!P1 BRA `(.L_x_32) ;  /* 0x0000000000409947 */ /* 0x002fea0003800000 */
[----:B------:R-:W-:Y:S05]  /*3c90*/  @!P0 BRA `(.L_x_33) ;  /* 0x0000000000048947 */ /* 0x000fea0003800000 */
[----:B------:R-:W-:Y:S01]  /*3ca0*/  BPT.TRAP 0x1 ;  /* 0x000000040000795c */ /* 0x000fe20000300000 */
.L_x_33:
[----:B------:R-:W-:Y:S01]  /*3cb0*/  ISETP.NE.AND P0, PT, R23, RZ, PT ;  /* 0x000000ff1700720c */ /* 0x000fe20003f05270 */
[----:B------:R-:W-:-:S12]  /*3cc0*/  IMAD.U32 R3, RZ, RZ, UR42 ;  /* 0x0000002aff037e24 */ /* 0x000fd8000f8e00ff */
[----:B------:R-:W-:-:S05]  /*3cd0*/  VOTEU.ANY UP0, P0 ;  /* 0x00000000003f7886 */ /* 0x000fca0000000100 */
[----:B------:R-:W-:Y:S02]  /*3ce0*/  @UP0 UIADD3 UR4, UR46, UR43, URZ ;  /* 0x0000002b2e040290 */ /* 0x000fe4000fffe03f */
[----:B------:R-:W-:-:S04]  /*3cf0*/  UISETP.GT.U32.AND UP0, UPT, UR40, 0x1, UPT ;  /* 0x000000012800788c */ /* 0x000fc8000bf04070 */
[----:B------:R-:W-:-:S04]  /*3d00*/  IMAD.U32 R0, RZ, RZ, UR4 ;  /* 0x00000004ff007e24 */ /* 0x000fc8000f8e00ff */
[----:B------:R-:W-:-:S05]  /*3d10*/  @P0 IMAD.SHL.U32 R0, R0, 0x8, RZ ;  /* 0x0000000800000824 */ /* 0x000fca00078e00ff */
[----:B------:R-:W-:-:S04]  /*3d20*/  @P0 LOP3.LUT R0, R0, 0x18, RZ, 0xc0, !PT ;  /* 0x0000001800000812 */ /* 0x000fc800078ec0ff */
[----:B------:R-:W-:-:S04]  /*3d30*/  @P0 IADD3 R3, R3, 0x20, R0 ;  /* 0x0000002003030810 */ /* 0x000fc80007ffe000 */
[----:B------:R-:W-:-:S04]  /*3d40*/  @P0 PRMT R3, R22, 0x654, R3 ;  /* 0x0000065416030816 */ /* 0x000fc80000000003 */
[----:B------:R0:W-:Y:S01]  /*3d50*/  @P0 SYNCS.ARRIVE.TRANS64.RED.A1T0 RZ, [R3+URZ], RZ ;  /* 0x000000ff03ff09a7 */ /* 0x0001e2000810043f */
[----:B------:R-:W-:-:S13]  /*3d60*/  PLOP3.LUT P0, PT, PT, PT, UP0, 0x80, 0x0 ;  /* 0x000000000000781c */ /* 0x000fda0003f0f008 */
[----:B0-----:R-:W-:Y:S05]  /*3d70*/  @P0 BRA `(.L_x_32) ;  /* 0x0000000000040947 */ /* 0x001fea0003800000 */
[----:B------:R-:W-:Y:S01]  /*3d80*/  BPT.TRAP 0x1 ;  /* 0x000000040000795c */ /* 0x000fe20000300000 */
.L_x_32:
[----:B------:R-:W-:Y:S01]  /*3d90*/  SHF.L.U32 R0, R118, 0x1f, RZ ;  /* 0x0000001f76007819 */ /* 0x000fe200000006ff */
[----:B------:R-:W-:Y:S01]  /*3da0*/  UIADD3 UR43, UR41, UR43, URZ ;  /* 0x0000002b292b7290 */ /* 0x000fe2000fffe03f */
[----:B------:R-:W0:Y:S01]  /*3db0*/  LDC R7, c[0x0][0x288] ;  /* 0x0000a200ff077b82 */ /* 0x000e220000000800 */
[----:B------:R-:W-:Y:S02]  /*3dc0*/  IMAD.SHL.U32 R12, R108, 0x2, RZ ;  /* 0x000000026c0c7824 */ /* 0x000fe400078e00ff */
[----:B------:R-:W-:Y:S02]  /*3dd0*/  USHF.R.U32.HI UR4, URZ, 0x2, UR43 ;  /* 0x000000023f047899 */ /* 0x000fe4000801162b */
[----:B------:R-:W-:Y:S01]  /*3de0*/  UISETP.GT.U32.AND UP0, UPT, UR43, 0x3, UPT ;  /* 0x000000032b00788c */ /* 0x000fe2000bf04070 */
[----:B------:R-:W-:Y:S01]  /*3df0*/  SHF.R.S32.HI R13, RZ, 0x1f, R12 ;  /* 0x0000001fff0d7819 */ /* 0x000fe2000001140c */
[----:B------:R-:W-:Y:S01]  /*3e00*/  ULOP3.LUT UR4, UR4, 0x1, URZ, 0xc0, !UPT ;  /* 0x0000000104047892 */ /* 0x000fe2000f8ec03f */
[----:B------:R-:W1:Y:S01]  /*3e10*/  SYNCS.PHASECHK.TRANS64.TRYWAIT P0, [R109+UR44+0x10], R0 ;  /* 0x000010006d0075a7 */ /* 0x000e62000800016c */
[----:B------:R-:W-:-:S02]  /*3e20*/  UISETP.LT.U32.AND UP0, UPT, UR41, 0x4, UP0 ;  /* 0x000000042900788c */ /* 0x000fc40008701070 */
[----:B------:R-:W-:Y:S02]  /*3e30*/  UISETP.NE.U32.AND UP1, UPT, UR4, 0x1, UPT ;  /* 0x000000010400788c */ /* 0x000fe4000bf25070 */
[----:B------:R-:W-:Y:S02]  /*3e40*/  USEL UR5, URZ, 0x1, !UP0 ;  /* 0x000000013f057887 */ /* 0x000fe4000c000000 */
[----:B------:R-:W-:Y:S02]  /*3e50*/  UISETP.GT.U32.AND UP1, UPT, UR41, 0x3, !UP1 ;  /* 0x000000032900788c */ /* 0x000fe4000cf24070 */
[----:B------:R-:W-:Y:S02]  /*3e60*/  ULOP3.LUT UR43, UR43, 0x3, URZ, 0xc0, !UPT ;  /* 0x000000032b2b7892 */ /* 0x000fe4000f8ec03f */
[----:B------:R-:W-:-:S04]  /*3e70*/  USEL UR4, URZ, 0x1, !UP1 ;  /* 0x000000013f047887 */ /* 0x000fc8000c800000 */
[----:B------:R-:W-:Y:S01]  /*3e80*/  ULOP3.LUT UR47, UR4, UR47, UR5, 0x96, !UPT ;  /* 0x0000002f042f7292 */ /* 0x000fe2000f8e9605 */
[----:B01----:R-:W-:Y:S11]  /*3e90*/  @!P0 BRA `(.L_x_34) ;  /* 0x00000068004c8947 */ /* 0x003ff60003800000 */
.L_x_220:
[----:B------:R-:W-:Y:S01]  /*3ea0*/  IMAD.SHL.U32 R4, R18, 0x40, RZ ;  /* 0x0000004012047824 */ /* 0x000fe200078e00ff */
[----:B------:R-:W-:Y:S01]  /*3eb0*/  ULDC UR6, c[0x0][0x284] ;  /* 0x0000a10000067ab9 */ /* 0x000fe20000000800 */
[----:B------:R-:W-:Y:S01]  /*3ec0*/  IMAD R114, R2, 0xa0, RZ ;  /* 0x000000a002727824 */ /* 0x000fe200078e02ff */
[----:B------:R-:W-:Y:S01]  /*3ed0*/  SHF.R.S32.HI R11, RZ, 0x1f, R19 ;  /* 0x0000001fff0b7819 */ /* 0x000fe20000011413 */
[----:B------:R-:W-:Y:S01]  /*3ee0*/  ULDC.64 UR4, c[0x0][0x5d0] ;  /* 0x0001740000047ab9 */ /* 0x000fe20000000a00 */
[----:B------:R-:W-:Y:S01]  /*3ef0*/  ISETP.GE.AND P0, PT, R4, UR6, PT ;  /* 0x0000000604007c0c */ /* 0x000fe2000bf06270 */
[----:B------:R-:W-:Y:S01]  /*3f00*/  IMAD.WIDE.U32 R2, R19, UR4, R12 ;  /* 0x0000000413027c25 */ /* 0x000fe2000f8e000c */
[----:B------:R-:W-:Y:S02]  /*3f10*/  SHF.R.S32.HI R115, RZ, 0x1f, R114 ;  /* 0x0000001fff737819 */ /* 0x000fe40000011472 */
[C---:B------:R-:W-:Y:S01]  /*3f20*/  ISETP.GE.OR P0, PT, R114.reuse, R7, P0 ;  /* 0x000000077200720c */ /* 0x040fe20000706670 */
[----:B0-----:R-:W-:Y:S01]  /*3f30*/  IMAD R0, R11, UR4, RZ ;  /* 0x000000040b007c24 */ /* 0x001fe2000f8e02ff */
[----:B------:R-:W-:-:S03]  /*3f40*/  IADD3 R8, P1, R114, R2, RZ ;  /* 0x0000000272087210 */ /* 0x000fc60007f3e0ff */
[----:B------:R-:W-:-:S05]  /*3f50*/  IMAD R5, R19, UR5, R0 ;  /* 0x0000000513057c24 */ /* 0x000fca000f8e0200 */
[----:B------:R-:W-:-:S03]  /*3f60*/  IADD3.X R9, R115, R3, R5, P1, !PT ;  /* 0x0000000373097210 */ /* 0x000fc60000ffe405 */
[----:B------:R-:W-:Y:S05]  /*3f70*/  @P0 BRA `(.L_x_35) ;  /* 0x0000004c00c40947 */ /* 0x000fea0003800000 */
[----:B------:R-:W0:Y:S01]  /*3f80*/  LDC.64 R2, c[0x0][0x5c8] ;  /* 0x00017200ff027b82 */ /* 0x000e220000000a00 */
[----:B-----5:R-:W-:Y:S01]  /*3f90*/  FSETP.NEU.AND P1, PT, R105, RZ, PT ;  /* 0x000000ff6900720b */ /* 0x020fe20003f2d000 */
[----:B------:R-:W-:Y:S01]  /*3fa0*/  IMAD R5, R108, -0x2, R7 ;  /* 0xfffffffe6c057824 */ /* 0x000fe200078e0207 */
[----:B------:R-:W-:Y:S01]  /*3fb0*/  BSSY B0, `(.L_x_35) ;  /* 0x00004ed000007945 */ /* 0x000fe20003800000 */
[----:B------:R-:W-:-:S04]  /*3fc0*/  IMAD.WIDE R120, R18, 0x40, R106 ;  /* 0x0000004012787825 */ /* 0x000fc800078e026a */
[----:B------:R-:W-:Y:S02]  /*3fd0*/  IMAD.IADD R0, R5, 0x1, -R114 ;  /* 0x0000000105007824 */ /* 0x000fe400078e0a72 */
[----:B------:R-:W-:-:S03]  /*3fe0*/  IMAD.IADD R4, R113, 0x1, -R4 ;  /* 0x0000000171047824 */ /* 0x000fc600078e0a04 */
[----:B------:R-:W-:-:S04]  /*3ff0*/  ISETP.GT.AND P0, PT, R0, RZ, PT ;  /* 0x000000ff0000720c */ /* 0x000fc80003f04270 */
[----:B------:R-:W-:Y:S01]  /*4000*/  ISETP.GT.AND P2, PT, R4, RZ, P0 ;  /* 0x000000ff0400720c */ /* 0x000fe20000744270 */
[-C--:B0-----:R-:W-:Y:S02]  /*4010*/  IMAD R5, R121, R2.reuse, RZ ;  /* 0x0000000279057224 */ /* 0x081fe400078e02ff */
[----:B------:R-:W-:-:S04]  /*4020*/  IMAD.WIDE.U32 R8, R120, R2, R8 ;  /* 0x0000000278087225 */ /* 0x000fc800078e0008 */
[----:B------:R-:W-:-:S04]  /*4030*/  IMAD R5, R120, R3, R5 ;  /* 0x0000000378057224 */ /* 0x000fc800078e0205 */
[----:B------:R-:W-:Y:S01]  /*4040*/  IMAD.IADD R129, R9, 0x1, R5 ;  /* 0x0000000109817824 */ /* 0x000fe200078e0205 */
[----:B------:R-:W-:Y:S06]  /*4050*/  @!P1 BRA `(.L_x_36) ;  /* 0x0000003400c09947 */ /* 0x000fec0003800000 */
[----:B------:R-:W0:Y:S01]  /*4060*/  LDC.64 R122, c[0x0][0x5b8] ;  /* 0x00016e00ff7a7b82 */ /* 0x000e220000000a00 */
[----:B------:R-:W-:-:S07]  /*4070*/  ULDC.64 UR4, c[0x0][0x5c0] ;  /* 0x0001700000047ab9 */ /* 0x000fce0000000a00 */
[----:B------:R-:W1:Y:S08]  /*4080*/  LDC.64 R124, c[0x0][0x5b0] ;  /* 0x00016c00ff7c7b82 */ /* 0x000e700000000a00 */
[----:B------:R-:W2:Y:S01]  /*4090*/  LDC.64 R126, c[0x0][0x5a8] ;  /* 0x00016a00ff7e7b82 */ /* 0x000ea20000000a00 */
[-C--:B0-----:R-:W-:Y:S02]  /*40a0*/  IMAD R10, R11, R122.reuse, RZ ;  /* 0x0000007a0b0a7224 */ /* 0x081fe400078e02ff */
[----:B------:R-:W-:-:S04]  /*40b0*/  IMAD.WIDE.U32 R6, R19, R122, R12 ;  /* 0x0000007a13067225 */ /* 0x000fc800078e000c */
[----:B------:R-:W-:Y:S01]  /*40c0*/  IMAD R119, R19, R123, R10 ;  /* 0x0000007b13777224 */ /* 0x000fe200078e020a */
[----:B------:R-:W-:Y:S01]  /*40d0*/  IADD3 R14, P1, R114, R6, RZ ;  /* 0x00000006720e7210 */ /* 0x000fe20007f3e0ff */
[----:B-1----:R-:W-:-:S03]  /*40e0*/  IMAD R5, R121, R124, RZ ;  /* 0x0000007c79057224 */ /* 0x002fc600078e02ff */
[----:B------:R-:W-:Y:S01]  /*40f0*/  IADD3.X R15, R115, R7, R119, P1, !PT ;  /* 0x00000007730f7210 */ /* 0x000fe20000ffe477 */
[C---:B------:R-:W-:Y:S02]  /*4100*/  IMAD R123, R120.reuse, R125, R5 ;  /* 0x0000007d787b7224 */ /* 0x040fe400078e0205 */
[----:B------:R-:W-:-:S04]  /*4110*/  IMAD.WIDE.U32 R6, R120, R124, R14 ;  /* 0x0000007c78067225 */ /* 0x000fc800078e000e */
[----:B------:R-:W-:Y:S01]  /*4120*/  IMAD.IADD R5, R7, 0x1, R123 ;  /* 0x0000000107057824 */ /* 0x000fe200078e027b */
[----:B--2---:R-:W-:-:S04]  /*4130*/  LEA R20, P1, R6, R126, 0x1 ;  /* 0x0000007e06147211 */ /* 0x004fc800078208ff */
[----:B------:R-:W-:-:S05]  /*4140*/  LEA.HI.X R21, R6, R127, R5, 0x1, P1 ;  /* 0x0000007f06157211 */ /* 0x000fca00008f0c05 */
[----:B------:R-:W2:Y:S01]  /*4150*/  @P2 LDG.E.LTC128B.U16 R5, desc[UR50][R20.64] ;  /* 0x0000003214052981 */ /* 0x000ea2000c1e1520 */
[----:B------:R-:W-:Y:S01]  /*4160*/  IMAD.WIDE.U32 R6, R120, R124, R114 ;  /* 0x0000007c78067225 */ /* 0x000fe200078e0072 */
[----:B------:R-:W-:Y:S02]  /*4170*/  BSSY B1, `(.L_x_37) ;  /* 0x0000015000017945 */ /* 0x000fe40003800000 */
[----:B------:R-:W-:-:S04]  /*4180*/  IADD3 R116, P1, R12, R6, RZ ;  /* 0x000000060c747210 */ /* 0x000fc80007f3e0ff */
[----:B------:R-:W-:Y:S02]  /*4190*/  IADD3.X R117, R13, R123, R7, P1, !PT ;  /* 0x0000007b0d757210 */ /* 0x000fe40000ffe407 */
[----:B------:R-:W-:Y:S01]  /*41a0*/  LEA R10, P1, R8, UR4, 0x1 ;  /* 0x00000004080a7c11 */ /* 0x000fe2000f8208ff */
[----:B------:R-:W-:-:S03]  /*41b0*/  IMAD.WIDE.U32 R116, R19, R122, R116 ;  /* 0x0000007a13747225 */ /* 0x000fc600078e0074 */
[----:B------:R-:W-:Y:S02]  /*41c0*/  LEA.HI.X R11, R8, UR5, R129, 0x1, P1 ;  /* 0x00000005080b7c11 */ /* 0x000fe400088f0c81 */
[----:B------:R-:W-:-:S04]  /*41d0*/  ISETP.GT.AND P1, PT, R0, 0x1, PT ;  /* 0x000000010000780c */ /* 0x000fc80003f24270 */
[----:B------:R-:W-:Y:S01]  /*41e0*/  ISETP.GT.AND P3, PT, R4, RZ, P1 ;  /* 0x000000ff0400720c */ /* 0x000fe20000f64270 */
[----:B--2---:R-:W-:-:S04]  /*41f0*/  IMAD.U32 R6, R5, 0x10000, RZ ;  /* 0x0001000005067824 */ /* 0x004fc800078e00ff */
[----:B------:R-:W-:Y:S01]  /*4200*/  FMUL R7, R6, R105 ;  /* 0x0000006906077220 */ /* 0x000fe20000400000 */
[----:B------:R-:W-:-:S03]  /*4210*/  LEA R6, P4, R116, R126, 0x1 ;  /* 0x0000007e74067211 */ /* 0x000fc600078808ff */
[----:B------:R-:W-:-:S05]  /*4220*/  FFMA R7, R88, R104, R7 ;  /* 0x0000006858077223 */ /* 0x000fca0000000007 */
[----:B------:R-:W-:Y:S01]  /*4230*/  F2FP.BF16.F32.PACK_AB R8, RZ, R7 ;  /* 0x00000007ff08723e */ /* 0x000fe200000010ff */
[----:B------:R-:W-:-:S03]  /*4240*/  IMAD.IADD R7, R119, 0x1, R117 ;  /* 0x0000000177077824 */ /* 0x000fc600078e0275 */
[----:B------:R-:W-:Y:S01]  /*4250*/  PRMT R9, R8, 0x7610, R9 ;  /* 0x0000761008097816 */ /* 0x000fe20000000009 */
[----:B------:R-:W-:Y:S01]  /*4260*/  IMAD.SHL.U32 R8, R124, 0x8, RZ ;  /* 0x000000087c087824 */ /* 0x000fe200078e00ff */
[----:B------:R-:W-:-:S03]  /*4270*/  LEA.HI.X R7, R116, R127, R7, 0x1, P4 ;  /* 0x0000007f74077211 */ /* 0x000fc600020f0c07 */
[----:B------:R0:W-:Y:S02]  /*4280*/  @P2 STG.E.U16 desc[UR50][R10.64], R9 ;  /* 0x000000090a002986 */ /* 0x0001e4000c101532 */
[----:B0-----:R-:W-:Y:S01]  /*4290*/  SHF.L.U64.HI R9, R124, 0x3, R125 ;  /* 0x000000037c097819 */ /* 0x001fe2000001027d */
[----:B------:R-:W-:Y:S06]  /*42a0*/  @!P3 BRA `(.L_x_38) ;  /* 0x000000000004b947 */ /* 0x000fec0003800000 */
[----:B------:R0:W5:Y:S02]  /*42b0*/  LDG.E.LTC128B.U16 R5, desc[UR50][R6.64+0x2] ;  /* 0x0000023206057981 */ /* 0x000164000c1e1520 */
.L_x_38:
[----:B------:R-:W-:Y:S05]  /*42c0*/  BSYNC B1 ;  /* 0x0000000000017941 */ /* 0x000fea0003800000 */
.L_x_37:
[----:B-----5:R-:W-:Y:S01]  /*42d0*/  IMAD.U32 R18, R5, 0x10000, RZ ;  /* 0x0001000005127824 */ /* 0x020fe200078e00ff */
[----:B------:R-:W-:Y:S01]  /*42e0*/  ISETP.GT.AND P0, PT, R4, 0x8, P0 ;  /* 0x000000080400780c */ /* 0x000fe20000704270 */
[----:B------:R-:W-:-:S04]  /*42f0*/  IMAD.WIDE.U32 R8, R120, R124, R8 ;  /* 0x0000007c78087225 */ /* 0x000fc800078e0008 */
[----:B------:R-:W-:Y:S01]  /*4300*/  FMUL R18, R18, R105 ;  /* 0x0000006912127220 */ /* 0x000fe20000400000 */
[----:B------:R-:W-:Y:S01]  /*4310*/  IMAD.IADD R123, R123, 0x1, R9 ;  /* 0x000000017b7b7824 */ /* 0x000fe200078e0209 */
[----:B------:R-:W-:Y:S02]  /*4320*/  IADD3 R9, P2, R14, R8, RZ ;  /* 0x000000080e097210 */ /* 0x000fe40007f5e0ff */
[----:B------:R-:W-:-:S03]  /*4330*/  FFMA R18, R89, R104, R18 ;  /* 0x0000006859127223 */ /* 0x000fc60000000012 */
[----:B------:R-:W-:Y:S01]  /*4340*/  IMAD.X R20, R123, 0x1, R15, P2 ;  /* 0x000000017b147824 */ /* 0x000fe200010e060f */
[C---:B------:R-:W-:Y:S02]  /*4350*/  LEA R14, P2, R9.reuse, R126, 0x1 ;  /* 0x0000007e090e7211 */ /* 0x040fe400078408ff */
[----:B------:R-:W-:Y:S02]  /*4360*/  F2FP.BF16.F32.PACK_AB R18, RZ, R18 ;  /* 0x00000012ff12723e */ /* 0x000fe400000010ff */
[--C-:B------:R-:W-:Y:S02]  /*4370*/  LEA.HI.X R15, R9, R127, R20.reuse, 0x1, P2 ;  /* 0x0000007f090f7211 */ /* 0x100fe400010f0c14 */
[----:B------:R-:W-:Y:S02]  /*4380*/  PRMT R20, R18, 0x7610, R20 ;  /* 0x0000761012147816 */ /* 0x000fe40000000014 */
[----:B------:R-:W-:-:S03]  /*4390*/  PRMT R18, R5, 0x7610, R18 ;  /* 0x0000761005127816 */ /* 0x000fc60000000012 */
[----:B------:R1:W-:Y:S04]  /*43a0*/  @P3 STG.E.U16 desc[UR50][R10.64+0x2], R20 ;  /* 0x000002140a003986 */ /* 0x0003e8000c101532 */
[----:B------:R-:W2:Y:S01]  /*43b0*/  @P0 LDG.E.LTC128B.U16 R18, desc[UR50][R14.64] ;  /* 0x000000320e120981 */ /* 0x000ea2000c1e1520 */
[----:B------:R-:W-:Y:S01]  /*43c0*/  IADD3 R12, P2, P3, R12, R8, R114 ;  /* 0x000000080c0c7210 */ /* 0x000fe20007b5e072 */
[----:B------:R-:W-:Y:S01]  /*43d0*/  BSSY B1, `(.L_x_39) ;  /* 0x0000011000017945 */ /* 0x000fe20003800000 */
[----:B------:R-:W-:Y:S02]  /*43e0*/  SHF.L.U64.HI R9, R2, 0x4, R3 ;  /* 0x0000000402097819 */ /* 0x000fe40000010203 */
[----:B------:R-:W-:Y:S02]  /*43f0*/  IADD3.X R13, R13, R123, R115, P2, P3 ;  /* 0x0000007b0d0d7210 */ /* 0x000fe400017e6473 */
[----:B------:R-:W-:Y:S01]  /*4400*/  ISETP.GT.AND P1, PT, R4, 0x8, P1 ;  /* 0x000000080400780c */ /* 0x000fe20000f24270 */
[----:B------:R-:W-:-:S04]  /*4410*/  IMAD.WIDE.U32 R12, R19, R122, R12 ;  /* 0x0000007a130c7225 */ /* 0x000fc800078e000c */
[----:B------:R-:W-:Y:S02]  /*4420*/  IMAD.IADD R3, R119, 0x1, R13 ;  /* 0x0000000177037824 */ /* 0x000fe400078e020d */
[----:B--2---:R-:W-:-:S04]  /*4430*/  IMAD.U32 R8, R18, 0x10000, RZ ;  /* 0x0001000012087824 */ /* 0x004fc800078e00ff */
[----:B------:R-:W-:Y:S01]  /*4440*/  FMUL R5, R8, R105 ;  /* 0x0000006908057220 */ /* 0x000fe20000400000 */
[----:B------:R-:W-:Y:S02]  /*4450*/  LEA R8, P2, R2, R10, 0x4 ;  /* 0x0000000a02087211 */ /* 0x000fe400078420ff */
[----:B------:R-:W-:Y:S01]  /*4460*/  LEA R2, P3, R12, R126, 0x1 ;  /* 0x0000007e0c027211 */ /* 0x000fe200078608ff */
[----:B------:R-:W-:Y:S02]  /*4470*/  FFMA R5, R90, R104, R5 ;  /* 0x000000685a057223 */ /* 0x000fe40000000005 */
[----:B------:R-:W-:Y:S01]  /*4480*/  IMAD.X R9, R9, 0x1, R11, P2 ;  /* 0x0000000109097824 */ /* 0x000fe200010e060b */
[----:B------:R-:W-:Y:S02]  /*4490*/  LEA.HI.X R3, R12, R127, R3, 0x1, P3 ;  /* 0x0000007f0c037211 */ /* 0x000fe400018f0c03 */
[----:B------:R-:W-:-:S05]  /*44a0*/  F2FP.BF16.F32.PACK_AB R5, RZ, R5 ;  /* 0x00000005ff05723e */ /* 0x000fca00000010ff */
[----:B------:R1:W-:Y:S01]  /*44b0*/  @P0 STG.E.U16 desc[UR50][R8.64], R5 ;  /* 0x0000000508000986 */ /* 0x0003e2000c101532 */
[----:B------:R-:W-:Y:S05]  /*44c0*/  @!P1 BRA `(.L_x_40) ;  /* 0x0000000000049947 */ /* 0x000fea0003800000 */
[----:B------:R2:W5:Y:S02]  /*44d0*/  LDG.E.LTC128B.U16 R18, desc[UR50][R2.64+0x2] ;  /* 0x0000023202127981 */ /* 0x000564000c1e1520 */
.L_x_40:
[----:B------:R-:W-:Y:S05]  /*44e0*/  BSYNC B1 ;  /* 0x0000000000017941 */ /* 0x000fea0003800000 */
.L_x_39:
[----:B-----5:R-:W-:Y:S01]  /*44f0*/  IMAD.U32 R12, R18, 0x10000, RZ ;  /* 0x00010000120c7824 */ /* 0x020fe200078e00ff */
[----:B------:R-:W-:Y:S01]  /*4500*/  ISETP.GT.AND P0, PT, R0, 0x8, PT ;  /* 0x000000080000780c */ /* 0x000fe20003f04270 */
[----:B------:R-:W-:Y:S02]  /*4510*/  BSSY B1, `(.L_x_41) ;  /* 0x0000008000017945 */ /* 0x000fe40003800000 */
[----:B------:R-:W-:Y:S01]  /*4520*/  FMUL R12, R12, R105 ;  /* 0x000000690c0c7220 */ /* 0x000fe20000400000 */
[----:B------:R-:W-:-:S03]  /*4530*/  ISETP.GT.AND P2, PT, R4, RZ, P0 ;  /* 0x000000ff0400720c */ /* 0x000fc60000744270 */
[----:B------:R-:W-:-:S05]  /*4540*/  FFMA R12, R91, R104, R12 ;  /* 0x000000685b0c7223 */ /* 0x000fca000000000c */
[----:B------:R-:W-:-:S05]  /*4550*/  F2FP.BF16.F32.PACK_AB R12, RZ, R12 ;  /* 0x0000000cff0c723e */ /* 0x000fca00000010ff */
[----:B------:R3:W-:Y:S01]  /*4560*/  @P1 STG.E.U16 desc[UR50][R8.64+0x2], R12 ;  /* 0x0000020c08001986 */ /* 0x0007e2000c101532 */
[----:B------:R-:W-:Y:S05]  /*4570*/  @!P2 BRA `(.L_x_42) ;  /* 0x000000000004a947 */ /* 0x000fea0003800000 */
[----:B------:R4:W5:Y:S02]  /*4580*/  LDG.E.LTC128B.U16 R18, desc[UR50][R6.64+0x10] ;  /* 0x0000103206127981 */ /* 0x000964000c1e1520 */
.L_x_42:
[----:B------:R-:W-:Y:S05]  /*4590*/  BSYNC B1 ;  /* 0x0000000000017941 */ /* 0x000fea0003800000 */
.L_x_41:
[----:B---3-5:R-:W-:Y:S01]  /*45a0*/  IMAD.U32 R12, R18, 0x10000, RZ ;  /* 0x00010000120c7824 */ /* 0x028fe200078e00ff */
[----:B------:R-:W-:Y:S01]  /*45b0*/  ISETP.GT.AND P1, PT, R0, 0x9, PT ;  /* 0x000000090000780c */ /* 0x000fe20003f24270 */
[----:B------:R-:W-:Y:S02]  /*45c0*/  BSSY B1, `(.L_x_43) ;  /* 0x0000008000017945 */ /* 0x000fe40003800000 */
[----:B-1----:R-:W-:Y:S01]  /*45d0*/  FMUL R5, R12, R105 ;  /* 0x000000690c057220 */ /* 0x002fe20000400000 */
[----:B------:R-:W-:-:S03]  /*45e0*/  ISETP.GT.AND P3, PT, R4, RZ, P1 ;  /* 0x000000ff0400720c */ /* 0x000fc60000f64270 */
[----:B------:R-:W-:-:S05]  /*45f0*/  FFMA R5, R92, R104, R5 ;  /* 0x000000685c057223 */ /* 0x000fca0000000005 */
[----:B------:R-:W-:-:S05]  /*4600*/  F2FP.BF16.F32.PACK_AB R5, RZ, R5 ;  /* 0x00000005ff05723e */ /* 0x000fca00000010ff */
[----:B------:R1:W-:Y:S01]  /*4610*/  @P2 STG.E.U16 desc[UR50][R10.64+0x10], R5 ;  /* 0x000010050a002986 */ /* 0x0003e2000c101532 */
[----:B------:R-:W-:Y:S05]  /*4620*/  @!P3 BRA `(.L_x_44) ;  /* 0x000000000004b947 */ /* 0x000fea0003800000 */
[----:B------:R3:W5:Y:S02]  /*4630*/  LDG.E.LTC128B.U16 R18, desc[UR50][R6.64+0x12] ;  /* 0x0000123206127981 */ /* 0x000764000c1e1520 */
.L_x_44:
[----:B------:R-:W-:Y:S05]  /*4640*/  BSYNC B1 ;  /* 0x0000000000017941 */ /* 0x000fea0003800000 */
.L_x_43:
[----:B-----5:R-:W-:Y:S01]  /*4650*/  IMAD.U32 R12, R18, 0x10000, RZ ;  /* 0x00010000120c7824 */ /* 0x020fe200078e00ff */
[----:B------:R-:W-:Y:S01]  /*4660*/  ISETP.GT.AND P0, PT, R4, 0x8, P0 ;  /* 0x000000080400780c */ /* 0x000fe20000704270 */
[----:B------:R-:W-:Y:S02]  /*4670*/  BSSY B1, `(.L_x_45) ;  /* 0x0000007000017945 */ /* 0x000fe40003800000 */
[----:B------:R-:W-:-:S04]  /*4680*/  FMUL R12, R12, R105 ;  /* 0x000000690c0c7220 */ /* 0x000fc80000400000 */
[----:B------:R-:W-:-:S05]  /*4690*/  FFMA R12, R93, R104, R12 ;  /* 0x000000685d0c7223 */ /* 0x000fca000000000c */
[----:B------:R-:W-:-:S05]  /*46a0*/  F2FP.BF16.F32.PACK_AB R12, RZ, R12 ;  /* 0x0000000cff0c723e */ /* 0x000fca00000010ff */
[----:B------:R0:W-:Y:S01]  /*46b0*/  @P3 STG.E.U16 desc[UR50][R10.64+0x12], R12 ;  /* 0x0000120c0a003986 */ /* 0x0001e2000c101532 */
[----:B------:R-:W-:Y:S05]  /*46c0*/  @!P0 BRA `(.L_x_46) ;  /* 0x0000000000048947 */ /* 0x000fea0003800000 */
[----:B------:R0:W5:Y:S02]  /*46d0*/  LDG.E.LTC128B.U16 R18, desc[UR50][R2.64+0x10] ;  /* 0x0000103202127981 */ /* 0x000164000c1e1520 */
.L_x_46:
[----:B------:R-:W-:Y:S05]  /*46e0*/  BSYNC B1 ;  /* 0x0000000000017941 */ /* 0x000fea0003800000 */
.L_x_45:
[----:B0----5:R-:W-:Y:S01]  /*46f0*/  IMAD.U32 R12, R18, 0x10000, RZ ;  /* 0x00010000120c7824 */ /* 0x021fe200078e00ff */
[----:B------:R-:W-:Y:S01]  /*4700*/  ISETP.GT.AND P1, PT, R4, 0x8, P1 ;  /* 0x000000080400780c */ /* 0x000fe20000f24270 */
[----:B------:R-:W-:Y:S02]  /*4710*/  BSSY B1, `(.L_x_47) ;  /* 0x0000007000017945 */ /* 0x000fe40003800000 */
[----:B-1----:R-:W-:-:S04]  /*4720*/  FMUL R5, R12, R105 ;  /* 0x000000690c057220 */ /* 0x002fc80000400000 */
[----:B------:R-:W-:-:S05]  /*4730*/  FFMA R5, R94, R104, R5 ;  /* 0x000000685e057223 */ /* 0x000fca0000000005 */
[----:B------:R-:W-:-:S05]  /*4740*/  F2FP.BF16.F32.PACK_AB R5, RZ, R5 ;  /* 0x00000005ff05723e */ /* 0x000fca00000010ff */
[----:B------:R0:W-:Y:S01]  /*4750*/  @P0 STG.E.U16 desc[UR50][R8.64+0x10], R5 ;  /* 0x0000100508000986 */ /* 0x0001e2000c101532 */
[----:B------:R-:W-:Y:S05]  /*4760*/  @!P1 BRA `(.L_x_48) ;  /* 0x0000000000049947 */ /* 0x000fea0003800000 */
[----:B------:R1:W5:Y:S02]  /*4770*/  LDG.E.LTC128B.U16 R18, desc[UR50][R2.64+0x12] ;  /* 0x0000123202127981 */ /* 0x000364000c1e1520 */
.L_x_48:
[----:B------:R-:W-:Y:S05]  /*4780*/  BSYNC B1 ;  /* 0x0000000000017941 */ /* 0x000fea0003800000 */
.L_x_47:
        /* <DEDUP_REMOVED lines=10> */
.L_x_50:
[----:B------:R-:W-:Y:S05]  /*4830*/  BSYNC B1 ;  /* 0x0000000000017941 */ /* 0x000fea0003800000 */
.L_x_49:
[----:B0----5:R-:W-:Y:S01]  /*4840*/  IMAD.U32 R12, R18, 0x10000, RZ ;  /* 0x00010000120c7824 */ /* 0x021fe200078e00ff */
        /* <DEDUP_REMOVED lines=9> */
.L_x_52:
[----:B------:R-:W-:Y:S05]  /*48e0*/  BSYNC B1 ;  /* 0x0000000000017941 */ /* 0x000fea0003800000 */
.L_x_51:
        /* <DEDUP_REMOVED lines=9> */
.L_x_54:
[----:B------:R-:W-:Y:S05]  /*4980*/  BSYNC B1 ;  /* 0x0000000000017941 */ /* 0x000fea0003800000 */
.L_x_53:
[----:B0----5:R-:W-:Y:S01]  /*4990*/  IMAD.U32 R12, R18, 0x10000, RZ ;  /* 0x00010000120c7824 */ /* 0x021fe200078e00ff */
        /* <DEDUP_REMOVED lines=8> */
.L_x_56:
[----:B------:R-:W-:Y:S05]  /*4a20*/  BSYNC B1 ;  /* 0x0000000000017941 */ /* 0x000fea0003800000 */
.L_x_55:
        /* <DEDUP_REMOVED lines=10> */
.L_x_58:
[----:B------:R-:W-:Y:S05]  /*4ad0*/  BSYNC B1 ;  /* 0x0000000000017941 */ /* 0x000fea0003800000 */
.L_x_57:
        /* <DEDUP_REMOVED lines=10> */
.L_x_60:
[----:B------:R-:W-:Y:S05]  /*4b80*/  BSYNC B1 ;  /* 0x0000000000017941 */ /* 0x000fea0003800000 */
.L_x_59:
        /* <DEDUP_REMOVED lines=9> */
.L_x_62:
[----:B------:R-:W-:Y:S05]  /*4c20*/  BSYNC B1 ;  /* 0x0000000000017941 */ /* 0x000fea0003800000 */
.L_x_61:
        /* <DEDUP_REMOVED lines=9> */
.L_x_64:
[----:B------:R-:W-:Y:S05]  /*4cc0*/  BSYNC B1 ;  /* 0x0000000000017941 */ /* 0x000fea0003800000 */
.L_x_63:
        /* <DEDUP_REMOVED lines=10> */
.L_x_66:
[----:B------:R-:W-:Y:S05]  /*4d70*/  BSYNC B1 ;  /* 0x0000000000017941 */ /* 0x000fea0003800000 */
.L_x_65:
        /* <DEDUP_REMOVED lines=10> */
.L_x_68:
[----:B------:R-:W-:Y:S05]  /*4e20*/  BSYNC B1 ;  /* 0x0000000000017941 */ /* 0x000fea0003800000 */
.L_x_67:
        /* <DEDUP_REMOVED lines=9> */
.L_x_70:
[----:B------:R-:W-:Y:S05]  /*4ec0*/  BSYNC B1 ;  /* 0x0000000000017941 */ /* 0x000fea0003800000 */
.L_x_69:
        /* <DEDUP_REMOVED lines=9> */
.L_x_72:
[----:B------:R-:W-:Y:S05]  /*4f60*/  BSYNC B1 ;  /* 0x0000000000017941 */ /* 0x000fea0003800000 */
.L_x_71:
        /* <DEDUP_REMOVED lines=10> */
.L_x_74:
[----:B------:R-:W-:Y:S05]  /*5010*/  BSYNC B1 ;  /* 0x0000000000017941 */ /* 0x000fea0003800000 */
.L_x_73:
        /* <DEDUP_REMOVED lines=10> */
.L_x_76:
[----:B------:R-:W-:Y:S05]  /*50c0*/  BSYNC B1 ;  /* 0x0000000000017941 */ /* 0x000fea0003800000 */
.L_x_75:
        /* <DEDUP_REMOVED lines=9> */
.L_x_78:
[----:B------:R-:W-:Y:S05]  /*5160*/  BSYNC B1 ;  /* 0x0000000000017941 */ /* 0x000fea0003800000 */
.L_x_77:
        /* <DEDUP_REMOVED lines=9> */
.L_x_80:
[----:B------:R-:W-:Y:S05]  /*5200*/  BSYNC B1 ;  /* 0x0000000000017941 */ /* 0x000fea0003800000 */
.L_x_79:
        /* <DEDUP_REMOVED lines=10> */
.L_x_82:
[----:B------:R-:W-:Y:S05]  /*52b0*/  BSYNC B1 ;  /* 0x0000000000017941 */ /* 0x000fea0003800000 */
.L_x_81:
        /* <DEDUP_REMOVED lines=10> */
.L_x_84:
[----:B------:R-:W-:Y:S05]  /*5360*/  BSYNC B1 ;  /* 0x0000000000017941 */ /* 0x000fea0003800000 */
.L_x_83:
        /* <DEDUP_REMOVED lines=9> */
.L_x_86:
[----:B------:R-:W-:Y:S05]  /*5400*/  BSYNC B1 ;  /* 0x0000000000017941 */ /* 0x000fea0003800000 */
.L_x_85:
        /* <DEDUP_REMOVED lines=9> */
.L_x_88:
[----:B------:R-:W-:Y:S05]  /*54a0*/  BSYNC B1 ;  /* 0x0000000000017941 */ /* 0x000fea0003800000 */
.L_x_87:
        /* <DEDUP_REMOVED lines=10> */
.L_x_90:
[----:B------:R-:W-:Y:S05]  /*5550*/  BSYNC B1 ;  /* 0x0000000000017941 */ /* 0x000fea0003800000 */
.L_x_89:
        /* <DEDUP_REMOVED lines=10> */
.L_x_92:
[----:B------:R-:W-:Y:S05]  /*5600*/  BSYNC B1 ;  /* 0x0000000000017941 */ /* 0x000fea0003800000 */
.L_x_91:
        /* <DEDUP_REMOVED lines=9> */
.L_x_94:
[----:B------:R-:W-:Y:S05]  /*56a0*/  BSYNC B1 ;  /* 0x0000000000017941 */ /* 0x000fea0003800000 */
.L_x_93:
        /* <DEDUP_REMOVED lines=9> */
.L_x_96:
[----:B------:R-:W-:Y:S05]  /*5740*/  BSYNC B1 ;  /* 0x0000000000017941 */ /* 0x000fea0003800000 */
.L_x_95:
        /* <DEDUP_REMOVED lines=10> */
.L_x_98:
[----:B------:R-:W-:Y:S05]  /*57f0*/  BSYNC B1 ;  /* 0x0000000000017941 */ /* 0x000fea0003800000 */
.L_x_97:
        /* <DEDUP_REMOVED lines=10> */
.L_x_100:
[----:B------:R-:W-:Y:S05]  /*58a0*/  BSYNC B1 ;  /* 0x0000000000017941 */ /* 0x000fea0003800000 */
.L_x_99:
        /* <DEDUP_REMOVED lines=9> */
.L_x_102:
[----:B------:R-:W-:Y:S05]  /*5940*/  BSYNC B1 ;  /* 0x0000000000017941 */ /* 0x000fea0003800000 */
.L_x_101:
        /* <DEDUP_REMOVED lines=9> */
.L_x_104:
[----:B------:R-:W-:Y:S05]  /*59e0*/  BSYNC B1 ;  /* 0x0000000000017941 */ /* 0x000fea0003800000 */
.L_x_103:
        /* <DEDUP_REMOVED lines=10> */
.L_x_106:
[----:B------:R-:W-:Y:S05]  /*5a90*/  BSYNC B1 ;  /* 0x0000000000017941 */ /* 0x000fea0003800000 */
.L_x_105:
        /* <DEDUP_REMOVED lines=10> */
.L_x_108:
[----:B------:R-:W-:Y:S05]  /*5b40*/  BSYNC B1 ;  /* 0x0000000000017941 */ /* 0x000fea0003800000 */
.L_x_107:
        /* <DEDUP_REMOVED lines=9> */
.L_x_110:
[----:B------:R-:W-:Y:S05]  /*5be0*/  BSYNC B1 ;  /* 0x0000000000017941 */ /* 0x000fea0003800000 */
.L_x_109:
        /* <DEDUP_REMOVED lines=9> */
.L_x_112:
[----:B------:R-:W-:Y:S05]  /*5c80*/  BSYNC B1 ;  /* 0x0000000000017941 */ /* 0x000fea0003800000 */
.L_x_111:
        /* <DEDUP_REMOVED lines=10> */
.L_x_114:
[----:B------:R-:W-:Y:S05]  /*5d30*/  BSYNC B1 ;  /* 0x0000000000017941 */ /* 0x000fea0003800000 */
.L_x_113:
        /* <DEDUP_REMOVED lines=10> */
.L_x_116:
[----:B------:R-:W-:Y:S05]  /*5de0*/  BSYNC B1 ;  /* 0x0000000000017941 */ /* 0x000fea0003800000 */
.L_x_115:
        /* <DEDUP_REMOVED lines=9> */
.L_x_118:
[----:B------:R-:W-:Y:S05]  /*5e80*/  BSYNC B1 ;  /* 0x0000000000017941 */ /* 0x000fea0003800000 */
.L_x_117:
        /* <DEDUP_REMOVED lines=9> */
.L_x_120:
[----:B------:R-:W-:Y:S05]  /*5f20*/  BSYNC B1 ;  /* 0x0000000000017941 */ /* 0x000fea0003800000 */
.L_x_119:
        /* <DEDUP_REMOVED lines=10> */
.L_x_122:
[----:B------:R-:W-:Y:S05]  /*5fd0*/  BSYNC B1 ;  /* 0x0000000000017941 */ /* 0x000fea0003800000 */
.L_x_121:
        /* <DEDUP_REMOVED lines=10> */
.L_x_124:
[----:B------:R-:W-:Y:S05]  /*6080*/  BSYNC B1 ;  /* 0x0000000000017941 */ /* 0x000fea0003800000 */
.L_x_123:
        /* <DEDUP_REMOVED lines=9> */
.L_x_126:
[----:B------:R-:W-:Y:S05]  /*6120*/  BSYNC B1 ;  /* 0x0000000000017941 */ /* 0x000fea0003800000 */
.L_x_125:
        /* <DEDUP_REMOVED lines=9> */
.L_x_128:
[----:B------:R-:W-:Y:S05]  /*61c0*/  BSYNC B1 ;  /* 0x0000000000017941 */ /* 0x000fea0003800000 */
.L_x_127:
        /* <DEDUP_REMOVED lines=10> */
.L_x_130:
[----:B------:R-:W-:Y:S05]  /*6270*/  BSYNC B1 ;  /* 0x0000000000017941 */ /* 0x000fea0003800000 */
.L_x_129:
        /* <DEDUP_REMOVED lines=10> */
.L_x_132:
[----:B------:R-:W-:Y:S05]  /*6320*/  BSYNC B1 ;  /* 0x0000000000017941 */ /* 0x000fea0003800000 */
.L_x_131:
        /* <DEDUP_REMOVED lines=9> */
.L_x_134:
[----:B------:R-:W-:Y:S05]  /*63c0*/  BSYNC B1 ;  /* 0x0000000000017941 */ /* 0x000fea0003800000 */
.L_x_133:
        /* <DEDUP_REMOVED lines=9> */
.L_x_136:
[----:B------:R-:W-:Y:S05]  /*6460*/  BSYNC B1 ;  /* 0x0000000000017941 */ /* 0x000fea0003800000 */
.L_x_135:
        /* <DEDUP_REMOVED lines=10> */
.L_x_138:
[----:B------:R-:W-:Y:S05]  /*6510*/  BSYNC B1 ;  /* 0x0000000000017941 */ /* 0x000fea0003800000 */
.L_x_137:
        /* <DEDUP_REMOVED lines=10> */
.L_x_140:
[----:B------:R-:W-:Y:S05]  /*65c0*/  BSYNC B1 ;  /* 0x0000000000017941 */ /* 0x000fea0003800000 */
.L_x_139:
        /* <DEDUP_REMOVED lines=9> */
.L_x_142:
[----:B------:R-:W-:Y:S05]  /*6660*/  BSYNC B1 ;  /* 0x0000000000017941 */ /* 0x000fea0003800000 */
.L_x_141:
        /* <DEDUP_REMOVED lines=9> */
.L_x_144:
[----:B------:R-:W-:Y:S05]  /*6700*/  BSYNC B1 ;  /* 0x0000000000017941 */ /* 0x000fea0003800000 */
.L_x_143:
        /* <DEDUP_REMOVED lines=10> */
.L_x_146:
[----:B------:R-:W-:Y:S05]  /*67b0*/  BSYNC B1 ;  /* 0x0000000000017941 */ /* 0x000fea0003800000 */
.L_x_145:
        /* <DEDUP_REMOVED lines=10> */
.L_x_148:
[----:B------:R-:W-:Y:S05]  /*6860*/  BSYNC B1 ;  /* 0x0000000000017941 */ /* 0x000fea0003800000 */
.L_x_147:
        /* <DEDUP_REMOVED lines=9> */
.L_x_150:
[----:B------:R-:W-:Y:S05]  /*6900*/  BSYNC B1 ;  /* 0x0000000000017941 */ /* 0x000fea0003800000 */
.L_x_149:
        /* <DEDUP_REMOVED lines=9> */
.L_x_152:
[----:B------:R-:W-:Y:S05]  /*69a0*/  BSYNC B1 ;  /* 0x0000000000017941 */ /* 0x000fea0003800000 */
.L_x_151:
        /* <DEDUP_REMOVED lines=10> */
.L_x_154:
[----:B------:R-:W-:Y:S05]  /*6a50*/  BSYNC B1 ;  /* 0x0000000000017941 */ /* 0x000fea0003800000 */
.L_x_153:
        /* <DEDUP_REMOVED lines=10> */
.L_x_156:
[----:B------:R-:W-:Y:S05]  /*6b00*/  BSYNC B1 ;  /* 0x0000000000017941 */ /* 0x000fea0003800000 */
.L_x_155:
        /* <DEDUP_REMOVED lines=9> */
.L_x_158:
[----:B------:R-:W-:Y:S05]  /*6ba0*/  BSYNC B1 ;  /* 0x0000000000017941 */ /* 0x000fea0003800000 */
.L_x_157:
        /* <DEDUP_REMOVED lines=9> */
.L_x_160:
[----:B------:R-:W-:Y:S05]  /*6c40*/  BSYNC B1 ;  /* 0x0000000000017941 */ /* 0x000fea0003800000 */
.L_x_159:
        /* <DEDUP_REMOVED lines=10> */
.L_x_162:
[----:B------:R-:W-:Y:S05]  /*6cf0*/  BSYNC B1 ;  /* 0x0000000000017941 */ /* 0x000fea0003800000 */
.L_x_161:
        /* <DEDUP_REMOVED lines=10> */
.L_x_164:
[----:B------:R-:W-:Y:S05]  /*6da0*/  BSYNC B1 ;  /* 0x0000000000017941 */ /* 0x000fea0003800000 */
.L_x_163:
        /* <DEDUP_REMOVED lines=9> */
.L_x_166:
[----:B------:R-:W-:Y:S05]  /*6e40*/  BSYNC B1 ;  /* 0x0000000000017941 */ /* 0x000fea0003800000 */
.L_x_165:
        /* <DEDUP_REMOVED lines=9> */
.L_x_168:
[----:B------:R-:W-:Y:S05]  /*6ee0*/  BSYNC B1 ;  /* 0x0000000000017941 */ /* 0x000fea0003800000 */
.L_x_167:
        /* <DEDUP_REMOVED lines=10> */
.L_x_170:
[----:B------:R-:W-:Y:S05]  /*6f90*/  BSYNC B1 ;  /* 0x0000000000017941 */ /* 0x000fea0003800000 */
.L_x_169:
        /* <DEDUP_REMOVED lines=10> */
.L_x_172:
[----:B------:R-:W-:Y:S05]  /*7040*/  BSYNC B1 ;  /* 0x0000000000017941 */ /* 0x000fea0003800000 */
.L_x_171:
        /* <DEDUP_REMOVED lines=9> */
.L_x_174:
[----:B------:R-:W-:Y:S05]  /*70e0*/  BSYNC B1 ;  /* 0x0000000000017941 */ /* 0x000fea0003800000 */
.L_x_173:
        /* <DEDUP_REMOVED lines=9> */
.L_x_176:
[----:B------:R-:W-:Y:S05]  /*7180*/  BSYNC B1 ;  /* 0x0000000000017941 */ /* 0x000fea0003800000 */
.L_x_175:
        /* <DEDUP_REMOVED lines=10> */
.L_x_178:
[----:B------:R-:W-:Y:S05]  /*7230*/  BSYNC B1 ;  /* 0x0000000000017941 */ /* 0x000fea0003800000 */
.L_x_177:
        /* <DEDUP_REMOVED lines=10> */
.L_x_180:
[----:B------:R-:W-:Y:S05]  /*72e0*/  BSYNC B1 ;  /* 0x0000000000017941 */ /* 0x000fea0003800000 */
.L_x_179:
        /* <DEDUP_REMOVED lines=9> */
.L_x_182:
[----:B------:R-:W-:Y:S05]  /*7380*/  BSYNC B1 ;  /* 0x0000000000017941 */ /* 0x000fea0003800000 */
.L_x_181:
        /* <DEDUP_REMOVED lines=9> */
.L_x_184:
[----:B------:R-:W-:Y:S05]  /*7420*/  BSYNC B1 ;  /* 0x0000000000017941 */ /* 0x000fea0003800000 */
.L_x_183:
        /* <DEDUP_REMOVED lines=10> */
.L_x_186:
[----:B------:R-:W-:Y:S05]  /*74d0*/  BSYNC B1 ;  /* 0x0000000000017941 */ /* 0x000fea0003800000 */
.L_x_185:
        /* <DEDUP_REMOVED lines=10> */
.L_x_188:
[----:B------:R-:W-:Y:S05]  /*7580*/  BSYNC B1 ;  /* 0x0000000000017941 */ /* 0x000fea0003800000 */
.L_x_187:
        /* <DEDUP_REMOVED lines=9> */
.L_x_190:
[----:B------:R-:W-:Y:S05]  /*7620*/  BSYNC B1 ;  /* 0x0000000000017941 */ /* 0x000fea0003800000 */
.L_x_189:
[----:B0----5:R-:W-:Y:S01]  /*7630*/  IMAD.U32 R0, R18, 0x10000, RZ ;  /* 0x0001000012007824 */ /* 0x021fe200078e00ff */
[----:B------:R-:W-:Y:S01]  /*7640*/  ISETP.GT.AND P1, PT, R4, 0x8, P1 ;  /* 0x000000080400780c */ /* 0x000fe20000f24270 */
[----:B---34-:R-:W-:Y:S01]  /*7650*/  @P0 IMAD.MOV.U32 R6, RZ, RZ, R8 ;  /* 0x000000ffff060224 */ /* 0x018fe200078e0008 */
[----:B------:R-:W-:Y:S01]  /*7660*/  BSSY B1, `(.L_x_191) ;  /* 0x0000008000017945 */ /* 0x000fe20003800000 */
[----:B------:R-:W-:Y:S01]  /*7670*/  FMUL R5, R0, R105 ;  /* 0x0000006900057220 */ /* 0x000fe20000400000 */
[----:B------:R-:W-:-:S03]  /*7680*/  @P0 IMAD.MOV.U32 R7, RZ, RZ, R9 ;  /* 0x000000ffff070224 */ /* 0x000fc600078e0009 */
[----:B------:R-:W-:-:S05]  /*7690*/  FFMA R5, R38, R104, R5 ;  /* 0x0000006826057223 */ /* 0x000fca0000000005 */
[----:B------:R-:W-:-:S05]  /*76a0*/  F2FP.BF16.F32.PACK_AB R5, RZ, R5 ;  /* 0x00000005ff05723e */ /* 0x000fca00000010ff */
[----:B------:R0:W-:Y:S01]  /*76b0*/  @P0 STG.E.U16 desc[UR50][R6.64+0x130], R5 ;  /* 0x0001300506000986 */ /* 0x0001e2000c101532 */
[----:B------:R-:W-:Y:S05]  /*76c0*/  @!P1 BRA `(.L_x_192) ;  /* 0x0000000000049947 */ /* 0x000fea0003800000 */
[----:B------:R3:W5:Y:S02]  /*76d0*/  LDG.E.LTC128B.U16 R18, desc[UR50][R2.64+0x132] ;  /* 0x0001323202127981 */ /* 0x000764000c1e1520 */
.L_x_192:
[----:B------:R-:W-:Y:S05]  /*76e0*/  BSYNC B1 ;  /* 0x0000000000017941 */ /* 0x000fea0003800000 */
.L_x_191:
[----:B------:R-:W-:Y:S05]  /*76f0*/  @!P1 BRA `(.L_x_193) ;  /* 0x0000001400e09947 */ /* 0x000fea0003800000 */
[----:B-----5:R-:W-:-:S04]  /*7700*/  IMAD.U32 R18, R18, 0x10000, RZ ;  /* 0x0001000012127824 */ /* 0x020fc800078e00ff */
[----:B------:R-:W-:-:S04]  /*7710*/  FMUL R18, R18, R105 ;  /* 0x0000006912127220 */ /* 0x000fc80000400000 */
[----:B------:R-:W-:-:S05]  /*7720*/  FFMA R18, R39, R104, R18 ;  /* 0x0000006827127223 */ /* 0x000fca0000000012 */
[----:B------:R-:W-:-:S05]  /*7730*/  F2FP.BF16.F32.PACK_AB R18, RZ, R18 ;  /* 0x00000012ff12723e */ /* 0x000fca00000010ff */
[----:B------:R4:W-:Y:S01]  /*7740*/  STG.E.U16 desc[UR50][R8.64+0x132], R18 ;  /* 0x0001321208007986 */ /* 0x0009e2000c101532 */
[----:B------:R-:W-:Y:S05]  /*7750*/  BRA `(.L_x_193) ;  /* 0x0000001400c87947 */ /* 0x000fea0003800000 */
.L_x_36:
[----:B------:R-:W-:Y:S01]  /*7760*/  ULDC.64 UR4, c[0x0][0x5c0] ;  /* 0x0001700000047ab9 */ /* 0x000fe20000000a00 */
[----:B------:R-:W-:Y:S01]  /*7770*/  ISETP.GT.AND P3, PT, R0, 0x1, PT ;  /* 0x000000010000780c */ /* 0x000fe20003f64270 */
[-C--:B------:R-:W-:Y:S01]  /*7780*/  FMUL R88, R88, R104.reuse ;  /* 0x0000006858587220 */ /* 0x080fe20000400000 */
[----:B------:R-:W-:Y:S01]  /*7790*/  LEA R6, P1, R8, UR4, 0x1 ;  /* 0x0000000408067c11 */ /* 0x000fe2000f8208ff */
[-C--:B------:R-:W-:Y:S01]  /*77a0*/  FMUL R89, R89, R104.reuse ;  /* 0x0000006859597220 */ /* 0x080fe20000400000 */
[----:B------:R-:W-:Y:S01]  /*77b0*/  SHF.L.U64.HI R3, R2, 0x4, R3 ;  /* 0x0000000402037819 */ /* 0x000fe20000010203 */
[-C--:B------:R-:W-:Y:S01]  /*77c0*/  FMUL R90, R90, R104.reuse ;  /* 0x000000685a5a7220 */ /* 0x080fe20000400000 */
[----:B------:R-:W-:Y:S01]  /*77d0*/  LEA.HI.X R7, R8, UR5, R129, 0x1, P1 ;  /* 0x0000000508077c11 */ /* 0x000fe200088f0c81 */
[-C--:B------:R-:W-:Y:S01]  /*77e0*/  FMUL R91, R91, R104.reuse ;  /* 0x000000685b5b7220 */ /* 0x080fe20000400000 */
[----:B------:R-:W-:Y:S01]  /*77f0*/  ISETP.GT.AND P1, PT, R4, RZ, P3 ;  /* 0x000000ff0400720c */ /* 0x000fe20001f24270 */
[----:B------:R-:W-:Y:S01]  /*7800*/  FMUL R92, R92, R104 ;  /* 0x000000685c5c7220 */ /* 0x000fe20000400000 */
[----:B------:R-:W-:Y:S01]  /*7810*/  F2FP.BF16.F32.PACK_AB R88, RZ, R88 ;  /* 0x00000058ff58723e */ /* 0x000fe200000010ff */
[-C--:B------:R-:W-:Y:S01]  /*7820*/  FMUL R93, R93, R104.reuse ;  /* 0x000000685d5d7220 */ /* 0x080fe20000400000 */
[----:B------:R-:W-:Y:S01]  /*7830*/  F2FP.BF16.F32.PACK_AB R89, RZ, R89 ;  /* 0x00000059ff59723e */ /* 0x000fe200000010ff */
[----:B------:R-:W-:Y:S01]  /*7840*/  FMUL R94, R94, R104 ;  /* 0x000000685e5e7220 */ /* 0x000fe20000400000 */
[----:B------:R-:W-:Y:S01]  /*7850*/  LEA R2, P5, R2, R6, 0x4 ;  /* 0x0000000602027211 */ /* 0x000fe200078a20ff */
[----:B------:R-:W-:Y:S01]  /*7860*/  @P2 STG.E.U16 desc[UR50][R6.64], R88 ;  /* 0x0000005806002986 */ /* 0x000fe2000c101532 */
[----:B------:R-:W-:Y:S01]  /*7870*/  ISETP.GT.AND P2, PT, R0, 0x8, PT ;  /* 0x000000080000780c */ /* 0x000fe20003f44270 */
[-C--:B------:R-:W-:Y:S01]  /*7880*/  FMUL R95, R95, R104.reuse ;  /* 0x000000685f5f7220 */ /* 0x080fe20000400000 */
[C---:B------:R-:W-:Y:S01]  /*7890*/  ISETP.GT.AND P3, PT, R4.reuse, 0x8, P3 ;  /* 0x000000080400780c */ /* 0x040fe20001f64270 */
[----:B------:R-:W-:Y:S01]  /*78a0*/  IMAD.X R3, R3, 0x1, R7, P5 ;  /* 0x0000000103037824 */ /* 0x000fe200028e0607 */
[C---:B------:R-:W-:Y:S01]  /*78b0*/  ISETP.GT.AND P4, PT, R4.reuse, RZ, P2 ;  /* 0x000000ff0400720c */ /* 0x040fe20001784270 */
[----:B------:R-:W-:Y:S01]  /*78c0*/  @P1 STG.E.U16 desc[UR50][R6.64+0x2], R89 ;  /* 0x0000025906001986 */ /* 0x000fe2000c101532 */
[----:B------:R-:W-:Y:S01]  /*78d0*/  ISETP.GT.AND P1, PT, R4, 0x8, P0 ;  /* 0x000000080400780c */ /* 0x000fe20000724270 */
[-C--:B------:R-:W-:Y:S01]  /*78e0*/  FMUL R96, R96, R104.reuse ;  /* 0x0000006860607220 */ /* 0x080fe20000400000 */
[----:B------:R-:W-:Y:S01]  /*78f0*/  ISETP.GT.AND P0, PT, R0, 0x9, PT ;  /* 0x000000090000780c */ /* 0x000fe20003f04270 */
[----:B------:R-:W-:Y:S01]  /*7900*/  FMUL R97, R97, R104 ;  /* 0x0000006861617220 */ /* 0x000fe20000400000 */
[----:B------:R-:W-:Y:S01]  /*7910*/  F2FP.BF16.F32.PACK_AB R90, RZ, R90 ;  /* 0x0000005aff5a723e */ /* 0x000fe200000010ff */
[-C--:B------:R-:W-:Y:S01]  /*7920*/  FMUL R98, R98, R104.reuse ;  /* 0x0000006862627220 */ /* 0x080fe20000400000 */
[----:B------:R-:W-:Y:S01]  /*7930*/  ISETP.GT.AND P5, PT, R4, RZ, P0 ;  /* 0x000000ff0400720c */ /* 0x000fe200007a4270 */
[-C--:B------:R-:W-:Y:S01]  /*7940*/  FMUL R99, R99, R104.reuse ;  /* 0x0000006863637220 */ /* 0x080fe20000400000 */
[----:B------:R-:W-:Y:S01]  /*7950*/  F2FP.BF16.F32.PACK_AB R91, RZ, R91 ;  /* 0x0000005bff5b723e */ /* 0x000fe200000010ff */
[----:B------:R-:W-:Y:S01]  /*7960*/  FMUL R100, R100, R104 ;  /* 0x0000006864647220 */ /* 0x000fe20000400000 */
[----:B------:R-:W-:Y:S01]  /*7970*/  F2FP.BF16.F32.PACK_AB R92, RZ, R92 ;  /* 0x0000005cff5c723e */ /* 0x000fe200000010ff */
[-C--:B------:R-:W-:Y:S01]  /*7980*/  FMUL R101, R101, R104.reuse ;  /* 0x0000006865657220 */ /* 0x080fe20000400000 */
[----:B------:R-:W-:Y:S01]  /*7990*/  F2FP.BF16.F32.PACK_AB R93, RZ, R93 ;  /* 0x0000005dff5d723e */ /* 0x000fe200000010ff */
[----:B------:R-:W-:Y:S01]  /*79a0*/  @P1 STG.E.U16 desc[UR50][R2.64], R90 ;  /* 0x0000005a02001986 */ /* 0x000fe2000c101532 */
[----:B------:R-:W-:Y:S01]  /*79b0*/  ISETP.GT.AND P1, PT, R4, 0x8, P2 ;  /* 0x000000080400780c */ /* 0x000fe20001724270 */
[-C--:B------:R-:W-:Y:S01]  /*79c0*/  FMUL R102, R102, R104.reuse ;  /* 0x0000006866667220 */ /* 0x080fe20000400000 */
[----:B------:R-:W-:Y:S01]  /*79d0*/  ISETP.GT.AND P2, PT, R4, 0x8, P0 ;  /* 0x000000080400780c */ /* 0x000fe20000744270 */
[----:B------:R-:W-:Y:S01]  /*79e0*/  @P3 STG.E.U16 desc[UR50][R2.64+0x2], R91 ;  /* 0x0000025b02003986 */ /* 0x000fe2000c101532 */
[C---:B------:R-:W-:Y:S01]  /*79f0*/  ISETP.GT.AND P3, PT, R0.reuse, 0x10, PT ;  /* 0x000000100000780c */ /* 0x040fe20003f64270 */
[-C--:B------:R-:W-:Y:S01]  /*7a00*/  FMUL R103, R103, R104.reuse ;  /* 0x0000006867677220 */ /* 0x080fe20000400000 */
[----:B------:R-:W-:Y:S01]  /*7a10*/  ISETP.GT.AND P0, PT, R0, 0x11, PT ;  /* 0x000000110000780c */ /* 0x000fe20003f04270 */
[----:B------:R-:W-:Y:S01]  /*7a20*/  @P4 STG.E.U16 desc[UR50][R6.64+0x10], R92 ;  /* 0x0000105c06004986 */ /* 0x000fe2000c101532 */
[----:B------:R-:W-:Y:S01]  /*7a30*/  ISETP.GT.AND P4, PT, R4, RZ, P3 ;  /* 0x000000ff0400720c */ /* 0x000fe20001f84270 */
[----:B------:R-:W-:Y:S01]  /*7a40*/  FMUL R72, R72, R104 ;  /* 0x0000006848487220 */ /* 0x000fe20000400000 */
[----:B------:R-:W-:Y:S01]  /*7a50*/  F2FP.BF16.F32.PACK_AB R94, RZ, R94 ;  /* 0x0000005eff5e723e */ /* 0x000fe200000010ff */
[----:B------:R-:W-:Y:S01]  /*7a60*/  @P5 STG.E.U16 desc[UR50][R6.64+0x12], R93 ;  /* 0x0000125d06005986 */ /* 0x000fe2000c101532 */
[----:B------:R-:W-:Y:S01]  /*7a70*/  ISETP.GT.AND P5, PT, R4, RZ, P0 ;  /* 0x000000ff0400720c */ /* 0x000fe200007a4270 */
[----:B------:R-:W-:Y:S01]  /*7a80*/  FMUL R73, R73, R104 ;  /* 0x0000006849497220 */ /* 0x000fe20000400000 */
[----:B------:R-:W-:Y:S01]  /*7a90*/  F2FP.BF16.F32.PACK_AB R95, RZ, R95 ;  /* 0x0000005fff5f723e */ /* 0x000fe200000010ff */
[----:B------:R-:W-:Y:S01]  /*7aa0*/  @P1 STG.E.U16 desc[UR50][R2.64+0x10], R94 ;  /* 0x0000105e02001986 */ /* 0x000fe2000c101532 */
[----:B------:R-:W-:Y:S01]  /*7ab0*/  F2FP.BF16.F32.PACK_AB R96, RZ, R96 ;  /* 0x00000060ff60723e */ /* 0x000fe200000010ff */
[-C--:B------:R-:W-:Y:S01]  /*7ac0*/  FMUL R74, R74, R104.reuse ;  /* 0x000000684a4a7220 */ /* 0x080fe20000400000 */
[----:B------:R-:W-:Y:S01]  /*7ad0*/  ISETP.GT.AND P1, PT, R4, 0x8, P3 ;  /* 0x000000080400780c */ /* 0x000fe20001f24270 */
[----:B------:R-:W-:Y:S01]  /*7ae0*/  @P2 STG.E.U16 desc[UR50][R2.64+0x12], R95 ;  /* 0x0000125f02002986 */ /* 0x000fe2000c101532 */
[----:B------:R-:W-:Y:S01]  /*7af0*/  F2FP.BF16.F32.PACK_AB R97, RZ, R97 ;  /* 0x00000061ff61723e */ /* 0x000fe200000010ff */
[-C--:B------:R-:W-:Y:S01]  /*7b00*/  FMUL R75, R75, R104.reuse ;  /* 0x000000684b4b7220 */ /* 0x080fe20000400000 */
[----:B------:R-:W-:Y:S01]  /*7b10*/  ISETP.GT.AND P3, PT, R0, 0x18, PT ;  /* 0x000000180000780c */ /* 0x000fe20003f64270 */
[----:B------:R-:W-:Y:S01]  /*7b20*/  @P4 STG.E.U16 desc[UR50][R6.64+0x20], R96 ;  /* 0x0000206006004986 */ /* 0x000fe2000c101532 */
[----:B------:R-:W-:Y:S01]  /*7b30*/  ISETP.GT.AND P2, PT, R4, 0x8, P0 ;  /* 0x000000080400780c */ /* 0x000fe20000744270 */
[-C--:B------:R-:W-:Y:S01]  /*7b40*/  FMUL R76, R76, R104.reuse ;  /* 0x000000684c4c7220 */ /* 0x080fe20000400000 */
[----:B------:R-:W-:Y:S01]  /*7b50*/  ISETP.GT.AND P0, PT, R0, 0x19, PT ;  /* 0x000000190000780c */ /* 0x000fe20003f04270 */
[----:B------:R-:W-:Y:S01]  /*7b60*/  @P5 STG.E.U16 desc[UR50][R6.64+0x22], R97 ;  /* 0x0000226106005986 */ /* 0x000fe2000c101532 */
[C---:B------:R-:W-:Y:S01]  /*7b70*/  ISETP.GT.AND P4, PT, R4.reuse, RZ, P3 ;  /* 0x000000ff0400720c */ /* 0x040fe20001f84270 */
[-C--:B------:R-:W-:Y:S01]  /*7b80*/  FMUL R77, R77, R104.reuse ;  /* 0x000000684d4d7220 */ /* 0x080fe20000400000 */
[----:B------:R-:W-:Y:S01]  /*7b90*/  ISETP.GT.AND P5, PT, R4, RZ, P0 ;  /* 0x000000ff0400720c */ /* 0x000fe200007a4270 */
[----:B------:R-:W-:Y:S01]  /*7ba0*/  FMUL R78, R78, R104 ;  /* 0x000000684e4e7220 */ /* 0x000fe20000400000 */
[----:B------:R-:W-:Y:S01]  /*7bb0*/  F2FP.BF16.F32.PACK_AB R98, RZ, R98 ;  /* 0x00000062ff62723e */ /* 0x000fe200000010ff */
[-C--:B------:R-:W-:Y:S01]  /*7bc0*/  FMUL R79, R79, R104.reuse ;  /* 0x000000684f4f7220 */ /* 0x080fe20000400000 */
[----:B------:R-:W-:Y:S01]  /*7bd0*/  F2FP.BF16.F32.PACK_AB R99, RZ, R99 ;  /* 0x00000063ff63723e */ /* 0x000fe200000010ff */
[----:B------:R-:W-:Y:S01]  /*7be0*/  FMUL R80, R80, R104 ;  /* 0x0000006850507220 */ /* 0x000fe20000400000 */
[----:B------:R-:W-:Y:S01]  /*7bf0*/  F2FP.BF16.F32.PACK_AB R100, RZ, R100 ;  /* 0x00000064ff64723e */ /* 0x000fe200000010ff */
[----:B------:R-:W-:Y:S01]  /*7c00*/  @P1 STG.E.U16 desc[UR50][R2.64+0x20], R98 ;  /* 0x0000206202001986 */ /* 0x000fe2000c101532 */
[----:B------:R-:W-:Y:S01]  /*7c10*/  ISETP.GT.AND P1, PT, R4, 0x8, P3 ;  /* 0x000000080400780c */ /* 0x000fe20001f24270 */
[-C--:B------:R-:W-:Y:S01]  /*7c20*/  FMUL R81, R81, R104.reuse ;  /* 0x0000006851517220 */ /* 0x080fe20000400000 */
[----:B------:R-:W-:Y:S01]  /*7c30*/  F2FP.BF16.F32.PACK_AB R101, RZ, R101 ;  /* 0x00000065ff65723e */ /* 0x000fe200000010ff */
[----:B------:R-:W-:Y:S01]  /*7c40*/  @P2 STG.E.U16 desc[UR50][R2.64+0x22], R99 ;  /* 0x0000226302002986 */ /* 0x000fe2000c101532 */
[----:B------:R-:W-:Y:S01]  /*7c50*/  ISETP.GT.AND P3, PT, R0, 0x20, PT ;  /* 0x000000200000780c */ /* 0x000fe20003f64270 */
[-C--:B------:R-:W-:Y:S01]  /*7c60*/  FMUL R82, R82, R104.reuse ;  /* 0x0000006852527220 */ /* 0x080fe20000400000 */
[----:B------:R-:W-:Y:S01]  /*7c70*/  ISETP.GT.AND P2, PT, R4, 0x8, P0 ;  /* 0x000000080400780c */ /* 0x000fe20000744270 */
[----:B------:R-:W-:Y:S01]  /*7c80*/  @P4 STG.E.U16 desc[UR50][R6.64+0x30], R100 ;  /* 0x0000306406004986 */ /* 0x000fe2000c101532 */
[----:B------:R-:W-:Y:S01]  /*7c90*/  ISETP.GT.AND P0, PT, R0, 0x21, PT ;  /* 0x000000210000780c */ /* 0x000fe20003f04270 */
[-C--:B------:R-:W-:Y:S01]  /*7ca0*/  FMUL R83, R83, R104.reuse ;  /* 0x0000006853537220 */ /* 0x080fe20000400000 */
[C---:B------:R-:W-:Y:S01]  /*7cb0*/  ISETP.GT.AND P4, PT, R4.reuse, RZ, P3 ;  /* 0x000000ff0400720c */ /* 0x040fe20001f84270 */
[----:B------:R-:W-:Y:S01]  /*7cc0*/  @P5 STG.E.U16 desc[UR50][R6.64+0x32], R101 ;  /* 0x0000326506005986 */ /* 0x000fe2000c101532 */
        /* <DEDUP_REMOVED lines=169> */
[----:B------:R-:W-:Y:S01]  /*8760*/  FMUL R39, R39, R104 ;  /* 0x0000006827277220 */ /* 0x000fe20000400000 */
[----:B------:R-:W-:Y:S01]  /*8770*/  F2FP.BF16.F32.PACK_AB R41, RZ, R41 ;  /* 0x00000029ff29723e */ /* 0x000fe200000010ff */
[----:B------:R-:W-:Y:S01]  /*8780*/  @P2 STG.E.U16 desc[UR50][R2.64+0xb2], R71 ;  /* 0x0000b24702002986 */ /* 0x000fe2000c101532 */
[----:B------:R-:W-:-:S02]  /*8790*/  ISETP.GT.AND P3, PT, R0, 0x68, PT ;  /* 0x000000680000780c */ /* 0x000fc40003f64270 */
[----:B------:R-:W-:Y:S01]  /*87a0*/  ISETP.GT.AND P2, PT, R4, 0x8, P0 ;  /* 0x000000080400780c */ /* 0x000fe20000744270 */
[----:B------:R-:W-:Y:S01]  /*87b0*/  @P4 STG.E.U16 desc[UR50][R6.64+0xc0], R40 ;  /* 0x0000c02806004986 */ /* 0x000fe2000c101532 */
[----:B------:R-:W-:Y:S02]  /*87c0*/  ISETP.GT.AND P0, PT, R0, 0x69, PT ;  /* 0x000000690000780c */ /* 0x000fe40003f04270 */
[C---:B------:R-:W-:Y:S01]  /*87d0*/  ISETP.GT.AND P4, PT, R4.reuse, RZ, P3 ;  /* 0x000000ff0400720c */ /* 0x040fe20001f84270 */
[----:B------:R-:W-:Y:S01]  /*87e0*/  @P5 STG.E.U16 desc[UR50][R6.64+0xc2], R41 ;  /* 0x0000c22906005986 */ /* 0x000fe2000c101532 */
[----:B------:R-:W-:Y:S02]  /*87f0*/  ISETP.GT.AND P5, PT, R4, RZ, P0 ;  /* 0x000000ff0400720c */ /* 0x000fe400007a4270 */
[----:B------:R-:W-:Y:S02]  /*8800*/  F2FP.BF16.F32.PACK_AB R42, RZ, R42 ;  /* 0x0000002aff2a723e */ /* 0x000fe400000010ff */
[----:B------:R-:W-:-:S02]  /*8810*/  F2FP.BF16.F32.PACK_AB R43, RZ, R43 ;  /* 0x0000002bff2b723e */ /* 0x000fc400000010ff */
[----:B------:R-:W-:Y:S01]  /*8820*/  F2FP.BF16.F32.PACK_AB R44, RZ, R44 ;  /* 0x0000002cff2c723e */ /* 0x000fe200000010ff */
[----:B------:R-:W-:Y:S01]  /*8830*/  @P1 STG.E.U16 desc[UR50][R2.64+0xc0], R42 ;  /* 0x0000c02a02001986 */ /* 0x000fe2000c101532 */
[----:B------:R-:W-:Y:S02]  /*8840*/  ISETP.GT.AND P1, PT, R4, 0x8, P3 ;  /* 0x000000080400780c */ /* 0x000fe40001f24270 */
[----:B------:R-:W-:Y:S01]  /*8850*/  F2FP.BF16.F32.PACK_AB R45, RZ, R45 ;  /* 0x0000002dff2d723e */ /* 0x000fe200000010ff */
[----:B------:R-:W-:Y:S01]  /*8860*/  @P2 STG.E.U16 desc[UR50][R2.64+0xc2], R43 ;  /* 0x0000c22b02002986 */ /* 0x000fe2000c101532 */
[----:B------:R-:W-:Y:S02]  /*8870*/  ISETP.GT.AND P3, PT, R0, 0x70, PT ;  /* 0x000000700000780c */ /* 0x000fe40003f64270 */
[----:B------:R-:W-:Y:S01]  /*8880*/  ISETP.GT.AND P2, PT, R4, 0x8, P0 ;  /* 0x000000080400780c */ /* 0x000fe20000744270 */
[----:B------:R-:W-:Y:S01]  /*8890*/  @P4 STG.E.U16 desc[UR50][R6.64+0xd0], R44 ;  /* 0x0000d02c06004986 */ /* 0x000fe2000c101532 */
[----:B------:R-:W-:-:S02]  /*88a0*/  ISETP.GT.AND P0, PT, R0, 0x71, PT ;  /* 0x000000710000780c */ /* 0x000fc40003f04270 */
[C---:B------:R-:W-:Y:S01]  /*88b0*/  ISETP.GT.AND P4, PT, R4.reuse, RZ, P3 ;  /* 0x000000ff0400720c */ /* 0x040fe20001f84270 */
[----:B------:R-:W-:Y:S01]  /*88c0*/  @P5 STG.E.U16 desc[UR50][R6.64+0xd2], R45 ;  /* 0x0000d22d06005986 */ /* 0x000fe2000c101532 */
[C---:B------:R-:W-:Y:S02]  /*88d0*/  ISETP.GT.AND P5, PT, R4.reuse, RZ, P0 ;  /* 0x000000ff0400720c */ /* 0x040fe400007a4270 */
[----:B------:R-:W-:Y:S02]  /*88e0*/  F2FP.BF16.F32.PACK_AB R46, RZ, R46 ;  /* 0x0000002eff2e723e */ /* 0x000fe400000010ff */
[----:B------:R-:W-:Y:S02]  /*88f0*/  F2FP.BF16.F32.PACK_AB R47, RZ, R47 ;  /* 0x0000002fff2f723e */ /* 0x000fe400000010ff */
[----:B------:R-:W-:Y:S01]  /*8900*/  F2FP.BF16.F32.PACK_AB R48, RZ, R48 ;  /* 0x00000030ff30723e */ /* 0x000fe200000010ff */
[----:B------:R-:W-:Y:S01]  /*8910*/  @P1 STG.E.U16 desc[UR50][R2.64+0xd0], R46 ;  /* 0x0000d02e02001986 */ /* 0x000fe2000c101532 */
[----:B------:R-:W-:-:S02]  /*8920*/  ISETP.GT.AND P1, PT, R4, 0x8, P3 ;  /* 0x000000080400780c */ /* 0x000fc40001f24270 */
[----:B------:R-:W-:Y:S01]  /*8930*/  F2FP.BF16.F32.PACK_AB R49, RZ, R49 ;  /* 0x00000031ff31723e */ /* 0x000fe200000010ff */
[----:B------:R-:W-:Y:S01]  /*8940*/  @P2 STG.E.U16 desc[UR50][R2.64+0xd2], R47 ;  /* 0x0000d22f02002986 */ /* 0x000fe2000c101532 */
[----:B------:R-:W-:Y:S02]  /*8950*/  ISETP.GT.AND P2, PT, R0, 0x78, PT ;  /* 0x000000780000780c */ /* 0x000fe40003f44270 */
[----:B------:R-:W-:Y:S01]  /*8960*/  ISETP.GT.AND P0, PT, R4, 0x8, P0 ;  /* 0x000000080400780c */ /* 0x000fe20000704270 */
[----:B------:R-:W-:Y:S01]  /*8970*/  @P4 STG.E.U16 desc[UR50][R6.64+0xe0], R48 ;  /* 0x0000e03006004986 */ /* 0x000fe2000c101532 */
[----:B------:R-:W-:Y:S02]  /*8980*/  ISETP.GT.AND P3, PT, R0, 0x79, PT ;  /* 0x000000790000780c */ /* 0x000fe40003f64270 */
[C---:B------:R-:W-:Y:S01]  /*8990*/  ISETP.GT.AND P4, PT, R4.reuse, RZ, P2 ;  /* 0x000000ff0400720c */ /* 0x040fe20001784270 */
[----:B------:R-:W-:Y:S01]  /*89a0*/  @P5 STG.E.U16 desc[UR50][R6.64+0xe2], R49 ;  /* 0x0000e23106005986 */ /* 0x000fe2000c101532 */
[----:B------:R-:W-:-:S02]  /*89b0*/  ISETP.GT.AND P5, PT, R4, RZ, P3 ;  /* 0x000000ff0400720c */ /* 0x000fc40001fa4270 */
[----:B------:R-:W-:Y:S02]  /*89c0*/  F2FP.BF16.F32.PACK_AB R50, RZ, R50 ;  /* 0x00000032ff32723e */ /* 0x000fe400000010ff */
[----:B------:R-:W-:Y:S02]  /*89d0*/  F2FP.BF16.F32.PACK_AB R51, RZ, R51 ;  /* 0x00000033ff33723e */ /* 0x000fe400000010ff */
[----:B------:R-:W-:Y:S01]  /*89e0*/  F2FP.BF16.F32.PACK_AB R52, RZ, R52 ;  /* 0x00000034ff34723e */ /* 0x000fe200000010ff */
[----:B------:R-:W-:Y:S01]  /*89f0*/  @P1 STG.E.U16 desc[UR50][R2.64+0xe0], R50 ;  /* 0x0000e03202001986 */ /* 0x000fe2000c101532 */
[C---:B------:R-:W-:Y:S02]  /*8a00*/  ISETP.GT.AND P1, PT, R4.reuse, 0x8, P2 ;  /* 0x000000080400780c */ /* 0x040fe40001724270 */
[----:B------:R-:W-:Y:S01]  /*8a10*/  F2FP.BF16.F32.PACK_AB R53, RZ, R53 ;  /* 0x00000035ff35723e */ /* 0x000fe200000010ff */
[----:B------:R-:W-:Y:S01]  /*8a20*/  @P0 STG.E.U16 desc[UR50][R2.64+0xe2], R51 ;  /* 0x0000e23302000986 */ /* 0x000fe2000c101532 */
[----:B------:R-:W-:-:S02]  /*8a30*/  ISETP.GT.AND P2, PT, R4, 0x8, P3 ;  /* 0x000000080400780c */ /* 0x000fc40001f44270 */
[C---:B------:R-:W-:Y:S01]  /*8a40*/  ISETP.GT.AND P3, PT, R0.reuse, 0x80, PT ;  /* 0x000000800000780c */ /* 0x040fe20003f64270 */
        /* <DEDUP_REMOVED lines=9> */
[----:B------:R-:W-:Y:S02]  /*8ae0*/  F2FP.BF16.F32.PACK_AB R25, RZ, R25 ;  /* 0x00000019ff19723e */ /* 0x000fe400000010ff */
[C---:B------:R-:W-:Y:S01]  /*8af0*/  ISETP.GT.AND P1, PT, R4.reuse, 0x8, P3 ;  /* 0x000000080400780c */ /* 0x040fe20001f24270 */
[----:B------:R-:W-:Y:S01]  /*8b00*/  @P2 STG.E.U16 desc[UR50][R2.64+0xf2], R55 ;  /* 0x0000f23702002986 */ /* 0x000fe2000c101532 */
[----:B------:R-:W-:Y:S02]  /*8b10*/  ISETP.GT.AND P0, PT, R4, 0x8, P0 ;  /* 0x000000080400780c */ /* 0x000fe40000704270 */
[----:B------:R-:W-:Y:S01]  /*8b20*/  F2FP.BF16.F32.PACK_AB R26, RZ, R26 ;  /* 0x0000001aff1a723e */ /* 0x000fe200000010ff */
[----:B------:R-:W-:Y:S01]  /*8b30*/  @P4 STG.E.U16 desc[UR50][R6.64+0x100], R24 ;  /* 0x0001001806004986 */ /* 0x000fe2000c101532 */
[----:B------:R-:W-:-:S02]  /*8b40*/  ISETP.GT.AND P4, PT, R0, 0x88, PT ;  /* 0x000000880000780c */ /* 0x000fc40003f84270 */
[----:B------:R-:W-:Y:S01]  /*8b50*/  F2FP.BF16.F32.PACK_AB R27, RZ, R27 ;  /* 0x0000001bff1b723e */ /* 0x000fe200000010ff */
[----:B------:R-:W-:Y:S01]  /*8b60*/  @P5 STG.E.U16 desc[UR50][R6.64+0x102], R25 ;  /* 0x0001021906005986 */ /* 0x000fe2000c101532 */
[----:B------:R-:W-:Y:S02]  /*8b70*/  ISETP.GT.AND P5, PT, R0, 0x89, PT ;  /* 0x000000890000780c */ /* 0x000fe40003fa4270 */
[C---:B------:R-:W-:Y:S01]  /*8b80*/  ISETP.GT.AND P2, PT, R4.reuse, RZ, P4 ;  /* 0x000000ff0400720c */ /* 0x040fe20002744270 */
[----:B------:R-:W-:Y:S01]  /*8b90*/  @P1 STG.E.U16 desc[UR50][R2.64+0x100], R26 ;  /* 0x0001001a02001986 */ /* 0x000fe2000c101532 */
[----:B------:R-:W-:Y:S02]  /*8ba0*/  ISETP.GT.AND P6, PT, R4, RZ, P5 ;  /* 0x000000ff0400720c */ /* 0x000fe40002fc4270 */
[----:B------:R-:W-:Y:S01]  /*8bb0*/  F2FP.BF16.F32.PACK_AB R28, RZ, R28 ;  /* 0x0000001cff1c723e */ /* 0x000fe200000010ff */
[----:B------:R-:W-:Y:S01]  /*8bc0*/  @P0 STG.E.U16 desc[UR50][R2.64+0x102], R27 ;  /* 0x0001021b02000986 */ /* 0x000fe2000c101532 */
[----:B------:R-:W-:-:S02]  /*8bd0*/  F2FP.BF16.F32.PACK_AB R29, RZ, R29 ;  /* 0x0000001dff1d723e */ /* 0x000fc400000010ff */
[----:B------:R-:W-:Y:S02]  /*8be0*/  ISETP.GT.AND P4, PT, R4, 0x8, P4 ;  /* 0x000000080400780c */ /* 0x000fe40002784270 */
[C---:B------:R-:W-:Y:S02]  /*8bf0*/  ISETP.GT.AND P3, PT, R0.reuse, 0x90, PT ;  /* 0x000000900000780c */ /* 0x040fe40003f64270 */
[----:B------:R-:W-:Y:S01]  /*8c00*/  F2FP.BF16.F32.PACK_AB R30, RZ, R30 ;  /* 0x0000001eff1e723e */ /* 0x000fe200000010ff */
[----:B------:R-:W-:Y:S01]  /*8c10*/  @P2 STG.E.U16 desc[UR50][R6.64+0x110], R28 ;  /* 0x0001101c06002986 */ /* 0x000fe2000c101532 */
[----:B------:R-:W-:Y:S02]  /*8c20*/  ISETP.GT.AND P2, PT, R0, 0x91, PT ;  /* 0x000000910000780c */ /* 0x000fe40003f44270 */
[----:B------:R-:W-:Y:S01]  /*8c30*/  F2FP.BF16.F32.PACK_AB R31, RZ, R31 ;  /* 0x0000001fff1f723e */ /* 0x000fe200000010ff */
[----:B------:R-:W-:Y:S01]  /*8c40*/  @P6 STG.E.U16 desc[UR50][R6.64+0x112], R29 ;  /* 0x0001121d06006986 */ /* 0x000fe2000c101532 */
[----:B------:R-:W-:-:S02]  /*8c50*/  ISETP.GT.AND P6, PT, R4, 0x8, P5 ;  /* 0x000000080400780c */ /* 0x000fc40002fc4270 */
[C---:B------:R-:W-:Y:S01]  /*8c60*/  ISETP.GT.AND P5, PT, R4.reuse, RZ, P3 ;  /* 0x000000ff0400720c */ /* 0x040fe20001fa4270 */
[----:B------:R-:W-:Y:S01]  /*8c70*/  @P4 STG.E.U16 desc[UR50][R2.64+0x110], R30 ;  /* 0x0001101e02004986 */ /* 0x000fe2000c101532 */
[----:B------:R-:W-:Y:S02]  /*8c80*/  ISETP.GT.AND P4, PT, R4, RZ, P2 ;  /* 0x000000ff0400720c */ /* 0x000fe40001784270 */
[C---:B------:R-:W-:Y:S02]  /*8c90*/  ISETP.GT.AND P1, PT, R0.reuse, 0x98, PT ;  /* 0x000000980000780c */ /* 0x040fe40003f24270 */
[----:B------:R-:W-:Y:S02]  /*8ca0*/  F2FP.BF16.F32.PACK_AB R32, RZ, R32 ;  /* 0x00000020ff20723e */ /* 0x000fe400000010ff */
[----:B------:R-:W-:Y:S02]  /*8cb0*/  ISETP.GT.AND P0, PT, R0, 0x99, PT ;  /* 0x000000990000780c */ /* 0x000fe40003f04270 */
[C---:B------:R-:W-:Y:S01]  /*8cc0*/  ISETP.GT.AND P3, PT, R4.reuse, 0x8, P3 ;  /* 0x000000080400780c */ /* 0x040fe20001f64270 */
[----:B------:R-:W-:Y:S01]  /*8cd0*/  @P6 STG.E.U16 desc[UR50][R2.64+0x112], R31 ;  /* 0x0001121f02006986 */ /* 0x000fe2000c101532 */
[----:B------:R-:W-:-:S02]  /*8ce0*/  ISETP.GT.AND P6, PT, R4, RZ, P1 ;  /* 0x000000ff0400720c */ /* 0x000fc40000fc4270 */
[C---:B------:R-:W-:Y:S01]  /*8cf0*/  ISETP.GT.AND P2, PT, R4.reuse, 0x8, P2 ;  /* 0x000000080400780c */ /* 0x040fe20001744270 */
[----:B------:R-:W-:Y:S01]  /*8d00*/  @P5 STG.E.U16 desc[UR50][R6.64+0x120], R32 ;  /* 0x0001202006005986 */ /* 0x000fe2000c101532 */
[C---:B------:R-:W-:Y:S01]  /*8d10*/  ISETP.GT.AND P5, PT, R4.reuse, RZ, P0 ;  /* 0x000000ff0400720c */ /* 0x040fe200007a4270 */
[----:B------:R-:W-:Y:S01]  /*8d20*/  @P4 IMAD.MOV.U32 R5, RZ, RZ, R7 ;  /* 0x000000ffff054224 */ /* 0x000fe200078e0007 */
[C---:B------:R-:W-:Y:S02]  /*8d30*/  ISETP.GT.AND P1, PT, R4.reuse, 0x8, P1 ;  /* 0x000000080400780c */ /* 0x040fe40000f24270 */
[----:B------:R-:W-:Y:S01]  /*8d40*/  ISETP.GT.AND P0, PT, R4, 0x8, P0 ;  /* 0x000000080400780c */ /* 0x000fe20000704270 */
[----:B------:R-:W-:Y:S01]  /*8d50*/  @P4 IMAD.MOV.U32 R4, RZ, RZ, R6 ;  /* 0x000000ffff044224 */ /* 0x000fe200078e0006 */
[----:B------:R-:W-:Y:S02]  /*8d60*/  F2FP.BF16.F32.PACK_AB R33, RZ, R33 ;  /* 0x00000021ff21723e */ /* 0x000fe400000010ff */
[----:B------:R-:W-:-:S02]  /*8d70*/  F2FP.BF16.F32.PACK_AB R34, RZ, R34 ;  /* 0x00000022ff22723e */ /* 0x000fc400000010ff */
[----:B------:R-:W-:Y:S01]  /*8d80*/  F2FP.BF16.F32.PACK_AB R35, RZ, R35 ;  /* 0x00000023ff23723e */ /* 0x000fe200000010ff */
[----:B------:R0:W-:Y:S01]  /*8d90*/  @P4 STG.E.U16 desc[UR50][R4.64+0x122], R33 ;  /* 0x0001222104004986 */ /* 0x0001e2000c101532 */
[----:B------:R-:W-:Y:S02]  /*8da0*/  F2FP.BF16.F32.PACK_AB R36, RZ, R36 ;  /* 0x00000024ff24723e */ /* 0x000fe400000010ff */
[----:B------:R-:W-:Y:S01]  /*8db0*/  F2FP.BF16.F32.PACK_AB R37, RZ, R37 ;  /* 0x00000025ff25723e */ /* 0x000fe200000010ff */
[----:B------:R-:W-:Y:S01]  /*8dc0*/  @P3 STG.E.U16 desc[UR50][R2.64+0x120], R34 ;  /* 0x0001202202003986 */ /* 0x000fe2000c101532 */
[----:B------:R-:W-:Y:S02]  /*8dd0*/  F2FP.BF16.F32.PACK_AB R38, RZ, R38 ;  /* 0x00000026ff26723e */ /* 0x000fe400000010ff */
[----:B------:R-:W-:Y:S01]  /*8de0*/  F2FP.BF16.F32.PACK_AB R39, RZ, R39 ;  /* 0x00000027ff27723e */ /* 0x000fe200000010ff */
[----:B------:R-:W-:Y:S01]  /*8df0*/  @P2 STG.E.U16 desc[UR50][R2.64+0x122], R35 ;  /* 0x0001222302002986 */ /* 0x000fe2000c101532 */
[----:B0-----:R-:W-:-:S02]  /*8e00*/  @P6 IMAD.MOV.U32 R4, RZ, RZ, R6 ;  /* 0x000000ffff046224 */ /* 0x001fc400078e0006 */
[----:B------:R-:W-:-:S05]  /*8e10*/  @P6 IMAD.MOV.U32 R5, RZ, RZ, R7 ;  /* 0x000000ffff056224 */ /* 0x000fca00078e0007 */
[----:B------:R0:W-:Y:S04]  /*8e20*/  @P6 STG.E.U16 desc[UR50][R4.64+0x130], R36 ;  /* 0x0001302404006986 */ /* 0x0001e8000c101532 */
[----:B------:R1:W-:Y:S04]  /*8e30*/  @P5 STG.E.U16 desc[UR50][R6.64+0x132], R37 ;  /* 0x0001322506005986 */ /* 0x0003e8000c101532 */
[----:B------:R1:W-:Y:S01]  /*8e40*/  @P1 STG.E.U16 desc[UR50][R2.64+0x130], R38 ;  /* 0x0001302602001986 */ /* 0x0003e2000c101532 */
[----:B0-----:R-:W-:Y:S02]  /*8e50*/  @P0 IMAD.MOV.U32 R4, RZ, RZ, R2 ;  /* 0x000000ffff040224 */ /* 0x001fe400078e0002 */
[----:B------:R-:W-:-:S05]  /*8e60*/  @P0 IMAD.MOV.U32 R5, RZ, RZ, R3 ;  /* 0x000000ffff050224 */ /* 0x000fca00078e0003 */
[----:B------:R1:W-:Y:S02]  /*8e70*/  @P0 STG.E.U16 desc[UR50][R4.64+0x132], R39 ;  /* 0x0001322704000986 */ /* 0x0003e4000c101532 */
.L_x_193:
[----:B------:R-:W-:Y:S05]  /*8e80*/  BSYNC B0 ;  /* 0x0000000000007941 */ /* 0x000fea0003800000 */
.L_x_35:
[----:B-123--:R-:W-:Y:S01]  /*8e90*/  IMAD.U32 R2, RZ, RZ, UR48 ;  /* 0x00000030ff027e24 */ /* 0x00efe2000f8e00ff */
[----:B------:R-:W-:Y:S01]  /*8ea0*/  ULDC.64 UR4, c[0x0][0x650] ;  /* 0x0001940000047ab9 */ /* 0x000fe20000000a00 */
[----:B------:R-:W-:Y:S01]  /*8eb0*/  IMAD.U32 R0, RZ, RZ, UR39 ;  /* 0x00000027ff007e24 */ /* 0x000fe2000f8e00ff */
[----:B------:R1:W-:Y:S01]  /*8ec0*/  SYNCS.ARRIVE.TRANS64.A1T0 RZ, [R112+UR45], RZ ;  /* 0x000000ff70ff79a7 */ /* 0x0003e2000810002d */
[----:B------:R-:W-:Y:S01]  /*8ed0*/  IMAD.U32 R3, RZ, RZ, UR49 ;  /* 0x00000031ff037e24 */ /* 0x000fe2000f8e00ff */
[C---:B------:R-:W-:Y:S01]  /*8ee0*/  LEA R16, P0, R2.reuse, R16, 0x1 ;  /* 0x0000001002107211 */ /* 0x040fe200078008ff */
[----:B----45:R-:W-:Y:S02]  /*8ef0*/  IMAD.MOV.U32 R18, RZ, RZ, -0x1 ;  /* 0xffffffffff127424 */ /* 0x030fe400078e00ff */
[----:B------:R-:W-:Y:S01]  /*8f00*/  IMAD.MOV.U32 R19, RZ, RZ, -0x1 ;  /* 0xffffffffff137424 */ /* 0x000fe200078e00ff */
[----:B------:R-:W-:Y:S01]  /*8f10*/  LEA.HI.X R17, R2, R17, R0, 0x1, P0 ;  /* 0x0000001102117211 */ /* 0x000fe200000f0c00 */
[----:B------:R-:W-:Y:S01]  /*8f20*/  IMAD.MOV.U32 R2, RZ, RZ, -0x1 ;  /* 0xffffffffff027424 */ /* 0x000fe200078e00ff */
[----:B------:R-:W-:-:S02]  /*8f30*/  ISETP.GE.U32.AND P0, PT, R16, UR4, PT ;  /* 0x0000000410007c0c */ /* 0x000fc4000bf06070 */
[----:B------:R-:W-:Y:S02]  /*8f40*/  PRMT R0, RZ, 0x7610, R0 ;  /* 0x00007610ff007816 */ /* 0x000fe40000000000 */
[----:B------:R-:W-:-:S13]  /*8f50*/  ISETP.GE.U32.AND.EX P0, PT, R17, UR5, PT, P0 ;  /* 0x0000000511007c0c */ /* 0x000fda000bf06100 */
[----:B-1----:R-:W-:Y:S05]  /*8f60*/  @P0 BRA `(.L_x_194) ;  /* 0x00000004008c0947 */ /* 0x002fea0003800000 */
[----:B------:R-:W1:Y:S01]  /*8f70*/  S2UR UR7, SR_CTAID.X ;  /* 0x00000000000779c3 */ /* 0x000e620000002500 */
[----:B------:R-:W-:Y:S01]  /*8f80*/  ULDC.64 UR4, c[0x0][0x628] ;  /* 0x00018a0000047ab9 */ /* 0x000fe20000000a00 */
[----:B------:R-:W-:Y:S01]  /*8f90*/  ULDC UR6, c[0x0][0x150] ;  /* 0x0000540000067ab9 */ /* 0x000fe20000000800 */
[----:B------:R-:W-:Y:S01]  /*8fa0*/  ISETP.NE.U32.AND P0, PT, RZ, UR4, PT ;  /* 0x00000004ff007c0c */ /* 0x000fe2000bf05070 */
[----:B------:R-:W-:Y:S01]  /*8fb0*/  ULDC UR15, c[0x0][0x630] ;  /* 0x00018c00000f7ab9 */ /* 0x000fe20000000800 */
[C---:B------:R-:W-:Y:S01]  /*8fc0*/  R2UR UR16, R16.reuse ;  /* 0x00000000101072ca */ /* 0x040fe200000e0000 */
[----:B------:R-:W-:Y:S01]  /*8fd0*/  ULDC UR18, c[0x0][0x154] ;  /* 0x0000550000127ab9 */ /* 0x000fe20000000800 */
[----:B------:R-:W-:Y:S01]  /*8fe0*/  ISETP.NE.AND.EX P0, PT, RZ, UR5, PT, P0 ;  /* 0x00000005ff007c0c */ /* 0x000fe2000bf05300 */
[----:B------:R-:W2:Y:S01]  /*8ff0*/  S2UR UR19, SR_CTAID.Y ;  /* 0x00000000001379c3 */ /* 0x000ea20000002600 */
[----:B------:R-:W-:Y:S02]  /*9000*/  R2UR UR17, R17 ;  /* 0x00000000111172ca */ /* 0x000fe400000e0000 */
[----:B------:R-:W-:-:S02]  /*9010*/  R2UR UR12, R16 ;  /* 0x00000000100c72ca */ /* 0x000fc400000e0000 */
[----:B------:R-:W-:Y:S02]  /*9020*/  R2UR UR13, R17 ;  /* 0x00000000110d72ca */ /* 0x000fe400000e0000 */
[----:B-1----:R-:W-:-:S05]  /*9030*/  I2FP.F32.U32 R0, UR7 ;  /* 0x0000000700007c45 */ /* 0x002fca0008201000 */
[----:B------:R-:W-:-:S04]  /*9040*/  FMUL R0, R0, UR6 ;  /* 0x0000000600007c20 */ /* 0x000fc80008400000 */
[----:B------:R1:W3:Y:S01]  /*9050*/  F2I.U32.TRUNC.NTZ R2, R0 ;  /* 0x0000000000027305 */ /* 0x0002e2000020f000 */
[----:B--2---:R-:W-:Y:S05]  /*9060*/  @!P0 BRA `(.L_x_195) ;  /* 0x0000000000308947 */ /* 0x004fea0003800000 */
        /* <DEDUP_REMOVED lines=12> */
.L_x_195:
[----:B------:R-:W-:Y:S01]  /*9130*/  USHF.R.U64 UR6, UR12, UR15, UR13 ;  /* 0x0000000f0c067299 */ /* 0x000fe2000800120d */
[----:B-1----:R-:W-:Y:S01]  /*9140*/  I2FP.F32.U32 R0, UR19 ;  /* 0x0000001300007c45 */ /* 0x002fe20008201000 */
[----:B------:R-:W-:Y:S01]  /*9150*/  USHF.R.U32.HI UR4, URZ, UR15, UR13 ;  /* 0x0000000f3f047299 */ /* 0x000fe2000801160d */
[----:B---3--:R-:W-:Y:S01]  /*9160*/  R2UR UR14, R2 ;  /* 0x00000000020e72ca */ /* 0x008fe200000e0000 */
[----:B------:R-:W-:Y:S02]  /*9170*/  UIADD3 UR9, UP0, URZ, -UR6, URZ ;  /* 0x800000063f097290 */ /* 0x000fe4000ff1e03f */
[----:B------:R-:W-:Y:S01]  /*9180*/  FMUL R0, R0, UR18 ;  /* 0x0000001200007c20 */ /* 0x000fe20008400000 */
[----:B------:R-:W-:Y:S01]  /*9190*/  ULDC.64 UR12, c[0x0][0x620] ;  /* 0x00018800000c7ab9 */ /* 0x000fe20000000a00 */
[----:B------:R-:W-:Y:S01]  /*91a0*/  UIADD3.X UR4, URZ, ~UR4, URZ, UP0, !UPT ;  /* 0x800000043f047290 */ /* 0x000fe200087fe43f */
[----:B------:R-:W-:Y:S01]  /*91b0*/  UMOV UR10, UR16 ;  /* 0x00000010000a7c82 */ /* 0x000fe20008000000 */
[----:B------:R-:W-:-:S02]  /*91c0*/  UMOV UR11, UR17 ;  /* 0x00000011000b7c82 */ /* 0x000fc40008000000 */
[----:B------:R-:W1:Y:S01]  /*91d0*/  F2I.U32.TRUNC.NTZ R0, R0 ;  /* 0x0000000000007305 */ /* 0x000e62000020f000 */
[----:B------:R-:W-:Y:S02]  /*91e0*/  UIMAD UR4, UR4, UR12, URZ ;  /* 0x0000000c040472a4 */ /* 0x000fe4000f8e023f */
[----:B------:R-:W-:Y:S02]  /*91f0*/  UIMAD.WIDE.U32 UR10, UR9, UR12, UR10 ;  /* 0x0000000c090a72a5 */ /* 0x000fe4000f8e000a */
[----:B------:R-:W-:Y:S01]  /*9200*/  UIMAD UR9, UR9, UR13, UR4 ;  /* 0x0000000d090972a4 */ /* 0x000fe2000f8e0204 */
[----:B------:R-:W-:Y:S01]  /*9210*/  ULDC UR22, c[0x0][0x658] ;  /* 0x0001960000167ab9 */ /* 0x000fe20000000800 */
[----:B------:R-:W-:Y:S02]  /*9220*/  UMOV UR12, 0xffffffff ;  /* 0xffffffff000c7882 */ /* 0x000fe40000000000 */
[----:B------:R-:W-:Y:S01]  /*9230*/  UIADD3 UR11, UR11, UR9, URZ ;  /* 0x000000090b0b7290 */ /* 0x000fe2000fffe03f */
[----:B------:R-:W-:Y:S01]  /*9240*/  ULDC UR13, c[0x0][0x618] ;  /* 0x00018600000d7ab9 */ /* 0x000fe20000000800 */
[----:B------:R-:W-:Y:S01]  /*9250*/  ULDC.64 UR4, c[0x0][0x640] ;  /* 0x0001900000047ab9 */ /* 0x000fe20000000a00 */
[----:B------:R-:W-:Y:S01]  /*9260*/  USHF.L.U32 UR18, UR12, UR22, URZ ;  /* 0x000000160c127299 */ /* 0x000fe2000800063f */
[----:B------:R-:W-:Y:S01]  /*9270*/  ISETP.NE.U32.AND P0, PT, RZ, UR4, PT ;  /* 0x00000004ff007c0c */ /* 0x000fe2000bf05070 */
[----:B------:R-:W-:Y:S01]  /*9280*/  USHF.R.U64 UR12, UR10, UR13, UR11 ;  /* 0x0000000d0a0c7299 */ /* 0x000fe2000800120b */
[----:B-1----:R-:W-:Y:S01]  /*9290*/  R2UR UR16, R0 ;  /* 0x00000000001072ca */ /* 0x002fe200000e0000 */
[----:B------:R-:W-:Y:S01]  /*92a0*/  USHF.R.U32.HI UR10, URZ, UR13, UR11 ;  /* 0x0000000d3f0a7299 */ /* 0x000fe2000801160b */
[----:B------:R-:W-:Y:S01]  /*92b0*/  ISETP.NE.AND.EX P0, PT, RZ, UR5, PT, P0 ;  /* 0x00000005ff007c0c */ /* 0x000fe2000bf05300 */
[----:B------:R-:W-:Y:S01]  /*92c0*/  ULDC UR17, c[0x0][0x608] ;  /* 0x0001820000117ab9 */ /* 0x000fe20000000800 */
[----:B------:R-:W-:-:S02]  /*92d0*/  ULOP3.LUT UR23, URZ, UR18, URZ, 0x33, !UPT ;  /* 0x000000123f177292 */ /* 0x000fc4000f8e333f */
[----:B------:R-:W-:Y:S02]  /*92e0*/  USHF.R.U64 UR18, UR12, UR17, UR10 ;  /* 0x000000110c127299 */ /* 0x000fe4000800120a */
[----:B------:R-:W-:Y:S01]  /*92f0*/  USHF.R.U32.HI UR10, URZ, UR17, UR10 ;  /* 0x000000113f0a7299 */ /* 0x000fe2000801160a */
[----:B------:R-:W-:Y:S01]  /*9300*/  UMOV UR20, 0x1 ;  /* 0x0000000100147882 */ /* 0x000fe20000000000 */
[----:B------:R-:W-:Y:S02]  /*9310*/  UIADD3 UR14, -UR14, URZ, URZ ;  /* 0x0000003f0e0e7290 */ /* 0x000fe4000fffe13f */
[----:B------:R-:W-:Y:S02]  /*9320*/  USHF.L.U32 UR13, UR20, UR22, URZ ;  /* 0x00000016140d7299 */ /* 0x000fe4000800063f */
[----:B------:R-:W-:Y:S01]  /*9330*/  USHF.R.U64 UR20, UR18, UR22, UR10 ;  /* 0x0000001612147299 */ /* 0x000fe2000800120a */
[----:B------:R-:W-:Y:S01]  /*9340*/  ULDC UR15, c[0x0][0x144] ;  /* 0x00005100000f7ab9 */ /* 0x000fe20000000800 */
[----:B------:R-:W-:Y:S01]  /*9350*/  ULDC UR8, c[0x0][0x600] ;  /* 0x0001800000087ab9 */ /* 0x000fe20000000800 */
[----:B------:R-:W-:-:S02]  /*9360*/  UIADD3 UR21, -UR16, URZ, URZ ;  /* 0x0000003f10157290 */ /* 0x000fc4000fffe13f */
[----:B------:R-:W-:Y:S02]  /*9370*/  USHF.R.U32.HI UR17, URZ, UR22, UR10 ;  /* 0x000000163f117299 */ /* 0x000fe4000801160a */
[----:B------:R-:W-:Y:S02]  /*9380*/  UIADD3 UR9, UR8, -0x1, URZ ;  /* 0xffffffff08097890 */ /* 0x000fe4000fffe03f */
[----:B------:R-:W-:Y:S01]  /*9390*/  UIMAD UR22, UR15, UR14, UR7 ;  /* 0x0000000e0f1672a4 */ /* 0x000fe2000f8e0207 */
[----:B------:R-:W-:Y:S01]  /*93a0*/  ULDC UR26, c[0x0][0x148] ;  /* 0x00005200001a7ab9 */ /* 0x000fe20000000800 */
[----:B------:R-:W-:Y:S01]  /*93b0*/  ULDC UR24, c[0x0][0x648] ;  /* 0x0001920000187ab9 */ /* 0x000fe20000000800 */
[----:B------:R-:W-:Y:S01]  /*93c0*/  ULDC UR25, c[0x0][0x638] ;  /* 0x00018e0000197ab9 */ /* 0x000fe20000000800 */
        /* <DEDUP_REMOVED lines=12> */
.L_x_196:
[----:B------:R-:W-:Y:S01]  /*9490*/  UISETP.NE.AND UP0, UPT, UR38, URZ, UPT ;  /* 0x0000003f2600728c */ /* 0x000fe2000bf05270 */
[----:B------:R-:W-:Y:S01]  /*94a0*/  IMAD.MOV.U32 R0, RZ, RZ, 0x1 ;  /* 0x00000001ff007424 */ /* 0x000fe200078e00ff */
[----:B------:R-:W-:Y:S01]  /*94b0*/  USHF.R.U64 UR4, UR16, UR24, UR17 ;  /* 0x0000001810047299 */ /* 0x000fe20008001211 */
[----:B------:R-:W-:Y:S01]  /*94c0*/  IMAD.U32 R19, RZ, RZ, UR6 ;  /* 0x00000006ff137e24 */ /* 0x000fe2000f8e00ff */
[----:B------:R-:W-:Y:S02]  /*94d0*/  ULOP3.LUT UR18, UR18, UR23, URZ, 0xc0, !UPT ;  /* 0x0000001712127292 */ /* 0x000fe4000f8ec03f */
[----:B------:R-:W-:Y:S02]  /*94e0*/  UIADD3 UR5, -UR4, URZ, URZ ;  /* 0x0000003f04057290 */ /* 0x000fe4000fffe13f */
[----:B------:R-:W-:Y:S02]  /*94f0*/  ULOP3.LUT UR9, UR12, UR9, URZ, 0xc0, !UPT ;  /* 0x000000090c097292 */ /* 0x000fe4000f8ec03f */
[----:B------:R-:W-:-:S02]  /*9500*/  UIMAD UR4, UR13, UR4, UR18 ;  /* 0x000000040d0472a4 */ /* 0x000fc4000f8e0212 */
[----:B------:R-:W-:Y:S02]  /*9510*/  @UP0 UIMAD UR22, UR26, UR21, UR19 ;  /* 0x000000151a1602a4 */ /* 0x000fe4000f8e0213 */
[----:B------:R-:W-:Y:S01]  /*9520*/  UIMAD UR5, UR5, UR25, UR20 ;  /* 0x00000019050572a4 */ /* 0x000fe2000f8e0214 */
[----:B------:R-:W-:Y:S02]  /*9530*/  ULDC UR7, c[0x0][0x610] ;  /* 0x0001840000077ab9 */ /* 0x000fe40000000800 */
[----:B------:R-:W-:Y:S02]  /*9540*/  UIMAD UR4, UR4, UR7, UR22 ;  /* 0x00000007040472a4 */ /* 0x000fe4000f8e0216 */
[----:B------:R-:W-:-:S04]  /*9550*/  UIMAD UR5, UR5, UR8, UR9 ;  /* 0x00000008050572a4 */ /* 0x000fc8000f8e0209 */
[----:B------:R-:W-:Y:S02]  /*9560*/  USEL UR7, UR5, UR4, !UP0 ;  /* 0x0000000405077287 */ /* 0x000fe4000c000000 */
[----:B------:R-:W-:-:S04]  /*9570*/  USEL UR4, UR4, UR5, !UP0 ;  /* 0x0000000504047287 */ /* 0x000fc8000c000000 */
[----:B------:R-:W-:Y:S02]  /*9580*/  IMAD.U32 R2, RZ, RZ, UR7 ;  /* 0x00000007ff027e24 */ /* 0x000fe4000f8e00ff */
[----:B------:R-:W-:-:S07]  /*9590*/  IMAD.U32 R18, RZ, RZ, UR4 ;  /* 0x00000004ff127e24 */ /* 0x000fce000f8e00ff */
.L_x_194:
[----:B------:R-:W-:Y:S02]  /*95a0*/  LOP3.LUT P0, RZ, R0, 0xff, RZ, 0xc0, !PT ;  /* 0x000000ff00ff7812 */ /* 0x000fe4000780c0ff */
[----:B------:R-:W-:-:S11]  /*95b0*/  LOP3.LUT R118, R118, 0x1, RZ, 0x3c, !PT ;  /* 0x0000000176767812 */ /* 0x000fd600078e3cff */
[----:B------:R-:W-:Y:S05]  /*95c0*/  @P0 BRA `(.L_x_197) ;  /* 0xffffff8000700947 */ /* 0x000fea000383ffff */
[----:B------:R-:W-:Y:S05]  /*95d0*/  EXIT ;  /* 0x000000000000794d */ /* 0x000fea0003800000 */
.L_x_16:
[----:B------:R-:W-:-:S08]  /*95e0*/  ISETP.NE.AND P0, PT, RZ, UR6, PT ;  /* 0x00000006ff007c0c */ /* 0x000fd0000bf05270 */
[----:B------:R-:W0:-:S00]  /*95f0*/  USETMAXREG.DEALLOC.CTAPOOL 0x28 ;  /* 0x00000028000079c8 */ /* 0x000e0000080e0500 */
[----:B------:R-:W-:Y:S05]  /*9600*/  @P0 EXIT ;  /* 0x000000000000094d */ /* 0x000fea0003800000 */
[----:B0-----:R-:W-:Y:S01]  /*9610*/  LOP3.LUT P0, RZ, R0, 0xff, RZ, 0xc0, !PT ;  /* 0x000000ff00ff7812 */ /* 0x001fe2000780c0ff */
[----:B------:R-:W-:Y:S02]  /*9620*/  IMAD.MOV.U32 R8, RZ, RZ, 0x1 ;  /* 0x00000001ff087424 */ /* 0x000fe400078e00ff */
[----:B------:R-:W-:-:S10]  /*9630*/  IMAD.MOV.U32 R0, RZ, RZ, RZ ;  /* 0x000000ffff007224 */ /* 0x000fd400078e00ff */
[----:B------:R-:W-:Y:S05]  /*9640*/  @!P0 BRA `(.L_x_198) ;  /* 0x0000000c005c8947 */ /* 0x000fea0003800000 */
[----:B------:R-:W0:Y:S01]  /*9650*/  S2R R11, SR_CgaCtaId ;  /* 0x00000000000b7919 */ /* 0x000e220000008800 */
[----:B------:R-:W-:Y:S01]  /*9660*/  LOP3.LUT P0, RZ, R3, 0x1f, RZ, 0xc0, !PT ;  /* 0x0000001f03ff7812 */ /* 0x000fe2000780c0ff */
[----:B------:R-:W-:Y:S01]  /*9670*/  ULDC UR5, c[0x0][0x658] ;  /* 0x0001960000057ab9 */ /* 0x000fe20000000800 */
[----:B------:R-:W-:Y:S01]  /*9680*/  UMOV UR6, 0xffffffff ;  /* 0xffffffff00067882 */ /* 0x000fe20000000000 */
[----:B------:R-:W-:Y:S01]  /*9690*/  BSSY B0, `(.L_x_198) ;  /* 0x00000d2000007945 */ /* 0x000fe20003800000 */
[----:B------:R-:W-:Y:S01]  /*96a0*/  USHF.L.U32 UR6, UR6, UR5, URZ ;  /* 0x0000000506067299 */ /* 0x000fe2000800063f */
[C---:B------:R-:W-:Y:S01]  /*96b0*/  ISETP.NE.AND P3, PT, R4.reuse, RZ, PT ;  /* 0x000000ff0400720c */ /* 0x040fe20003f65270 */
[----:B------:R-:W-:Y:S01]  /*96c0*/  IMAD.MOV.U32 R9, RZ, RZ, 0x1 ;  /* 0x00000001ff097424 */ /* 0x000fe200078e00ff */
[----:B------:R-:W-:Y:S01]  /*96d0*/  ISETP.NE.OR P0, PT, R4, RZ, !P0 ;  /* 0x000000ff0400720c */ /* 0x000fe20004705670 */
[----:B------:R-:W-:Y:S01]  /*96e0*/  IMAD.MOV.U32 R8, RZ, RZ, 0x1 ;  /* 0x00000001ff087424 */ /* 0x000fe200078e00ff */
[----:B------:R-:W-:Y:S01]  /*96f0*/  ULDC UR4, c[0x0][0x600] ;  /* 0x0001800000047ab9 */ /* 0x000fe20000000800 */
[----:B------:R-:W-:Y:S01]  /*9700*/  IMAD.MOV.U32 R0, RZ, RZ, RZ ;  /* 0x000000ffff007224 */ /* 0x000fe200078e00ff */
[----:B------:R-:W-:Y:S01]  /*9710*/  UMOV UR7, 0x1 ;  /* 0x0000000100077882 */ /* 0x000fe20000000000 */
[----:B------:R-:W-:-:S02]  /*9720*/  UIADD3 UR21, UR37, 0x1, URZ ;  /* 0x0000000125157890 */ /* 0x000fc4000fffe03f */
[----:B------:R-:W-:Y:S02]  /*9730*/  ULOP3.LUT UR13, UR40, 0x2, URZ, 0xfc, !UPT ;  /* 0x00000002280d7892 */ /* 0x000fe4000f8efc3f */
[----:B------:R-:W-:Y:S02]  /*9740*/  UIADD3 UR4, UR4, -0x1, URZ ;  /* 0xffffffff04047890 */ /* 0x000fe4000fffe03f */
[----:B------:R-:W-:Y:S02]  /*9750*/  USHF.L.U32 UR5, UR7, UR5, URZ ;  /* 0x0000000507057299 */ /* 0x000fe4000800063f */
[----:B------:R-:W-:Y:S01]  /*9760*/  ULOP3.LUT UR6, URZ, UR6, URZ, 0x33, !UPT ;  /* 0x000000063f067292 */ /* 0x000fe2000f8e333f */
[----:B------:R-:W-:Y:S01]  /*9770*/  ULDC.64 UR30, c[0x0][0x198] ;  /* 0x00006600001e7ab9 */ /* 0x000fe20000000a00 */
[----:B0-----:R-:W-:-:S10]  /*9780*/  LOP3.LUT R11, R11, 0x1, RZ, 0xc0, !PT ;  /* 0x000000010b0b7812 */ /* 0x001fd400078ec0ff */
.L_x_210:
[----:B------:R-:W-:-:S03]  /*9790*/  UMOV UR7, 0xffffffff ;  /* 0xffffffff00077882 */ /* 0x000fc60000000000 */
[----:B------:R-:W-:Y:S05]  /*97a0*/  BRA.DIV UR7, `(.L_x_199) ;  /* 0x00000012071c7947 */ /* 0x000fea000b800000 */
[----:B------:R-:W-:-:S13]  /*97b0*/  ELECT P6, URZ, PT ;  /* 0x00000000003f782f */ /* 0x000fda00038c0000 */
.L_x_223:
[----:B------:R-:W0:Y:S01]  /*97c0*/  LDC R3, c[0x0][0x28c] ;  /* 0x0000a300ff037b82 */ /* 0x000e220000000800 */
[----:B------:R-:W-:Y:S01]  /*97d0*/  BSSY B1, `(.L_x_200) ;  /* 0x0000048000017945 */ /* 0x000fe20003800000 */
[----:B0-----:R-:W-:-:S13]  /*97e0*/  ISETP.LT.OR P6, PT, R3, 0x1, !P6 ;  /* 0x000000010300780c */ /* 0x001fda00077c1670 */
[----:B------:R-:W-:Y:S05]  /*97f0*/  @P6 BRA `(.L_x_201) ;  /* 0x0000000400146947 */ /* 0x000fea0003800000 */
[----:B------:R-:W-:Y:S02]  /*9800*/  IMAD R3, R2, 0x2, R11 ;  /* 0x0000000202037824 */ /* 0x000fe400078e020b */
[----:B------:R-:W-:Y:S02]  /*9810*/  IMAD.SHL.U32 R18, R18, 0x40, RZ ;  /* 0x0000004012127824 */ /* 0x000fe400078e00ff */
[----:B------:R-:W-:Y:S02]  /*9820*/  IMAD.MOV.U32 R12, RZ, RZ, RZ ;  /* 0x000000ffff0c7224 */ /* 0x000fe400078e00ff */
[----:B------:R-:W-:Y:S02]  /*9830*/  IMAD.U32 R13, RZ, RZ, UR21 ;  /* 0x00000015ff0d7e24 */ /* 0x000fe4000f8e00ff */
[----:B------:R-:W-:Y:S02]  /*9840*/  IMAD.MOV.U32 R2, RZ, RZ, R8 ;  /* 0x000000ffff027224 */ /* 0x000fe400078e0008 */
[----:B------:R-:W-:-:S02]  /*9850*/  IMAD.MOV.U32 R4, RZ, RZ, R0 ;  /* 0x000000ffff047224 */ /* 0x000fc400078e0000 */
[----:B------:R-:W-:-:S07]  /*9860*/  IMAD R6, R3, 0x50, RZ ;  /* 0x0000005003067824 */ /* 0x000fce00078e02ff */
.L_x_205:
[----:B------:R-:W0:Y:S01]  /*9870*/  S2R R10, SR_CgaCtaId ;  /* 0x00000000000a7919 */ /* 0x000e220000008800 */
[----:B------:R-:W-:Y:S01]  /*9880*/  MOV R3, 0x400 ;  /* 0x0000040000037802 */ /* 0x000fe20000000f00 */
[----:B------:R-:W1:Y:S03]  /*9890*/  @!P3 LDC R5, c[0x0][0x500] ;  /* 0x00014000ff05bb82 */ /* 0x000e660000000800 */
[----:B0-----:R-:W-:Y:S02]  /*98a0*/  LEA R7, R10, R3, 0x18 ;  /* 0x000000030a077211 */ /* 0x001fe400078ec0ff */
[----:B------:R-:W-:-:S03]  /*98b0*/  SHF.L.U32 R3, R2, 0x1f, RZ ;  /* 0x0000001f02037819 */ /* 0x000fc600000006ff */
[----:B------:R-:W-:-:S04]  /*98c0*/  IMAD R10, R4, 0x8, R7 ;  /* 0x00000008040a7824 */ /* 0x000fc800078e0207 */
[----:B------:R-:W0:Y:S02]  /*98d0*/  SYNCS.PHASECHK.TRANS64.TRYWAIT P1, [R10+URZ+0x20], R3 ;  /* 0x000020030a0075a7 */ /* 0x000e24000802017f */
[----:B01----:R-:W-:Y:S05]  /*98e0*/  @!P1 BRA `(.L_x_202) ;  /* 0x0000000c00ec9947 */ /* 0x003fea0003800000 */
.L_x_224:
[----:B------:R-:W-:Y:S01]  /*98f0*/  UPRMT UR7, UR13, 0x9910, URZ ;  /* 0x000099100d077896 */ /* 0x000fe2000800003f */
[----:B------:R1:W-:Y:S03]  /*9900*/  @!P3 SYNCS.ARRIVE.TRANS64 RZ, [R10+URZ], R5 ;  /* 0x000000050affb9a7 */ /* 0x0003e6000800003f */
[----:B------:R-:W-:-:S06]  /*9910*/  UISETP.NE.AND UP0, UPT, UR7, 0x2, UPT ;  /* 0x000000020700788c */ /* 0x000fcc000bf05270 */
[----:B------:R-:W-:-:S13]  /*9920*/  PLOP3.LUT P1, PT, PT, PT, UP0, 0x80, 0x0 ;  /* 0x000000000000781c */ /* 0x000fda0003f2f008 */
[----:B-1----:R-:W-:Y:S05]  /*9930*/  @P1 BRA `(.L_x_203) ;  /* 0x0000000000041947 */ /* 0x002fea0003800000 */
[----:B------:R-:W-:Y:S01]  /*9940*/  BPT.TRAP 0x1 ;  /* 0x000000040000795c */ /* 0x000fe20000300000 */
.L_x_203:
[----:B------:R-:W-:Y:S05]  /*9950*/  @P0 BRA `(.L_x_204) ;  /* 0x0000000000040947 */ /* 0x000fea0003800000 */
[----:B------:R-:W-:Y:S01]  /*9960*/  BPT.TRAP 0x1 ;  /* 0x000000040000795c */ /* 0x000fe20000300000 */
.L_x_204:
[----:B0-----:R-:W-:Y:S01]  /*9970*/  IMAD R3, R4, 0x4, R11 ;  /* 0x0000000404037824 */ /* 0x001fe200078e020b */
[----:B------:R-:W-:Y:S01]  /*9980*/  R2UR UR34, R12 ;  /* 0x000000000c2272ca */ /* 0x000fe200000e0000 */
[--C-:B------:R-:W-:Y:S01]  /*9990*/  IMAD R5, R4, 0x4000, R7.reuse ;  /* 0x0000400004057824 */ /* 0x100fe200078e0207 */
[----:B------:R-:W-:Y:S01]  /*99a0*/  R2UR UR33, R10 ;  /* 0x000000000a2172ca */ /* 0x000fe200000e0000 */
[----:B------:R-:W-:Y:S01]  /*99b0*/  IMAD R3, R3, 0x1400, RZ ;  /* 0x0000140003037824 */ /* 0x000fe200078e02ff */
[----:B------:R-:W-:Y:S01]  /*99c0*/  R2UR UR36, R19 ;  /* 0x00000000132472ca */ /* 0x000fe200000e0000 */
[----:B------:R-:W-:Y:S01]  /*99d0*/  VIADD R13, R13, 0xffffffff ;  /* 0xffffffff0d0d7836 */ /* 0x000fe20000000000 */
[----:B------:R-:W-:Y:S01]  /*99e0*/  R2UR UR24, R5 ;  /* 0x00000000051872ca */ /* 0x000fe200000e0000 */
[----:B------:R-:W-:Y:S01]  /*99f0*/  IMAD R3, R3, 0x2, R7 ;  /* 0x0000000203037824 */ /* 0x000fe200078e0207 */
[----:B------:R-:W-:Y:S01]  /*9a00*/  R2UR UR35, R18 ;  /* 0x00000000122372ca */ /* 0x000fe200000e0000 */
[----:B------:R-:W-:Y:S01]  /*9a10*/  UIADD3 UR14, UP0, UR30, 0xf0, URZ ;  /* 0x000000f01e0e7890 */ /* 0x000fe2000ff1e03f */
[----:B------:R-:W-:Y:S01]  /*9a20*/  R2UR UR19, R6 ;  /* 0x00000000061372ca */ /* 0x000fe200000e0000 */
[----:B------:R-:W-:Y:S01]  /*9a30*/  UIADD3 UR42, UP1, UR30, 0x1f0, URZ ;  /* 0x000001f01e2a7890 */ /* 0x000fe2000ff3e03f */
[----:B------:R-:W-:Y:S01]  /*9a40*/  R2UR UR8, R3 ;  /* 0x00000000030872ca */ /* 0x000fe200000e0000 */
[----:B------:R-:W-:Y:S01]  /*9a50*/  UIADD3.X UR15, URZ, UR31, URZ, UP0, !UPT ;  /* 0x0000001f3f0f7290 */ /* 0x000fe200087fe43f */
[----:B------:R-:W-:Y:S01]  /*9a60*/  ISETP.GT.AND P2, PT, R13, 0x1, PT ;  /* 0x000000010d00780c */ /* 0x000fe20003f44270 */
[----:B------:R-:W-:Y:S01]  /*9a70*/  UIADD3 UR26, UR34, 0x40, URZ ;  /* 0x00000040221a7890 */ /* 0x000fe2000fffe03f */
[----:B------:R-:W-:Y:S01]  /*9a80*/  VIADD R4, R4, 0x1 ;  /* 0x0000000104047836 */ /* 0x000fe20000000000 */
[----:B------:R-:W-:Y:S01]  /*9a90*/  UIADD3.X UR43, URZ, UR31, URZ, UP1, !UPT ;  /* 0x0000001f3f2b7290 */ /* 0x000fe20008ffe43f */
[----:B------:R-:W-:Y:S01]  /*9aa0*/  VIADD R12, R12, 0x80 ;  /* 0x000000800c0c7836 */ /* 0x000fe20000000000 */
[----:B------:R-:W-:-:S02]  /*9ab0*/  UIADD3 UR32, UR24, 0x180, URZ ;  /* 0x0000018018207890 */ /* 0x000fc4000fffe03f */
[----:B------:R-:W-:Y:S01]  /*9ac0*/  UIADD3 UR24, UR24, 0x2180, URZ ;  /* 0x0000218018187890 */ /* 0x000fe2000fffe03f */
[----:B------:R-:W-:Y:S01]  /*9ad0*/  ISETP.NE.AND P1, PT, R4, 0x4, PT ;  /* 0x000000040400780c */ /* 0x000fe20003f25270 */
[----:B------:R-:W-:Y:S01]  /*9ae0*/  UMOV UR22, 0x0 ;  /* 0x0000000000167882 */ /* 0x000fe20000000000 */
[----:B------:R-:W-:Y:S01]  /*9af0*/  UMOV UR23, 0x10000000 ;  /* 0x1000000000177882 */ /* 0x000fe20000000000 */
[----:B------:R-:W-:Y:S01]  /*9b00*/  UIADD3 UR16, UR8, 0x10180, URZ ;  /* 0x0001018008107890 */ /* 0x000fe2000fffe03f */
[----:B------:R-:W-:Y:S01]  /*9b10*/  SEL R3, RZ, 0x1, P1 ;  /* 0x00000001ff037807 */ /* 0x000fe20000800000 */
[----:B------:R-:W-:Y:S01]  /*9b20*/  UIADD3 UR8, UR8, 0x15180, URZ ;  /* 0x0001518008087890 */ /* 0x000fe2000fffe03f */
[----:B------:R0:W-:Y:S01]  /*9b30*/  UTMALDG.3D [UR32], [UR14], desc[UR22] ;  /* 0x000016200e0075b4 */ /* 0x0001e20008011000 */
[----:B------:R-:W-:Y:S01]  /*9b40*/  UMOV UR25, UR33 ;  /* 0x0000002100197c82 */ /* 0x000fe20008000000 */
[----:B------:R-:W-:Y:S01]  /*9b50*/  UMOV UR28, UR36 ;  /* 0x00000024001c7c82 */ /* 0x000fe20008000000 */
[----:B------:R-:W-:Y:S01]  /*9b60*/  UMOV UR27, UR35 ;  /* 0x00000023001b7c82 */ /* 0x000fe20008000000 */
[----:B------:R-:W-:Y:S01]  /*9b70*/  UMOV UR7, 0x30000 ;  /* 0x0003000000077882 */ /* 0x000fe20000000000 */
[----:B------:R-:W-:Y:S01]  /*9b80*/  UMOV UR17, UR33 ;  /* 0x0000002100117c82 */ /* 0x000fe20008000000 */
[----:B------:R-:W-:Y:S01]  /*9b90*/  UMOV UR18, UR34 ;  /* 0x0000002200127c82 */ /* 0x000fe20008000000 */
[----:B------:R-:W-:Y:S01]  /*9ba0*/  UMOV UR20, UR36 ;  /* 0x0000002400147c82 */ /* 0x000fe20008000000 */
[----:B------:R-:W-:Y:S01]  /*9bb0*/  UMOV UR9, UR33 ;  /* 0x0000002100097c82 */ /* 0x000fe20008000000 */
[----:B------:R-:W-:Y:S01]  /*9bc0*/  UMOV UR11, UR19 ;  /* 0x00000013000b7c82 */ /* 0x000fe20008000000 */
[----:B------:R-:W-:Y:S01]  /*9bd0*/  UMOV UR12, UR36 ;  /* 0x00000024000c7c82 */ /* 0x000fe20008000000 */
[----:B------:R0:W-:Y:S01]  /*9be0*/  UTMALDG.3D [UR24], [UR14], desc[UR22] ;  /* 0x000016180e0075b4 */ /* 0x0001e20008011000 */
[----:B------:R-:W-:Y:S01]  /*9bf0*/  UMOV UR10, UR26 ;  /* 0x0000001a000a7c82 */ /* 0x000fe20008000000 */
[----:B------:R-:W-:-:S02]  /*9c00*/  LOP3.LUT R2, R2, R3, RZ, 0x3c, !PT ;  /* 0x0000000302027212 */ /* 0x000fc400078e3cff */
[----:B------:R-:W-:Y:S01]  /*9c10*/  SEL R4, R4, RZ, P1 ;  /* 0x000000ff04047207 */ /* 0x000fe20000800000 */
[----:B------:R0:W-:Y:S01]  /*9c20*/  UTMALDG.3D.MULTICAST [UR16], [UR42], UR7, desc[UR22] ;  /* 0x000016102a0073b4 */ /* 0x0001e20008011807 */
[----:B------:R0:W-:Y:S02]  /*9c30*/  UTMALDG.3D.MULTICAST [UR8], [UR42], UR7, desc[UR22] ;  /* 0x000016082a0073b4 */ /* 0x0001e40008011807 */
[----:B0-----:R-:W-:Y:S05]  /*9c40*/  @P2 BRA `(.L_x_205) ;  /* 0xfffffffc00082947 */ /* 0x001fea000383ffff */
.L_x_201:
[----:B------:R-:W-:Y:S05]  /*9c50*/  BSYNC B1 ;  /* 0x0000000000017941 */ /* 0x000fea0003800000 */
.L_x_200:
[----:B------:R-:W-:Y:S01]  /*9c60*/  LOP3.LUT P4, RZ, R9, 0xff, RZ, 0xc0, !PT ;  /* 0x000000ff09ff7812 */ /* 0x000fe2000788c0ff */
[----:B------:R-:W-:Y:S01]  /*9c70*/  VIADD R0, R0, UR37 ;  /* 0x0000002500007c36 */ /* 0x000fe20008000000 */
[----:B------:R-:W-:Y:S01]  /*9c80*/  ULDC.64 UR8, c[0x0][0x650] ;  /* 0x0001940000087ab9 */ /* 0x000fe20000000a00 */
[----:B------:R-:W-:Y:S01]  /*9c90*/  BSSY B1, `(.L_x_206) ;  /* 0x000006f000017945 */ /* 0x000fe20003800000 */
[----:B------:R-:W-:Y:S01]  /*9ca0*/  IMAD.MOV.U32 R18, RZ, RZ, -0x1 ;  /* 0xffffffffff127424 */ /* 0x000fe200078e00ff */
[----:B------:R-:W-:Y:S01]  /*9cb0*/  PRMT R9, RZ, 0x7610, R9 ;  /* 0x00007610ff097816 */ /* 0x000fe20000000009 */
[----:B------:R-:W-:Y:S01]  /*9cc0*/  IMAD.MOV.U32 R19, RZ, RZ, -0x1 ;  /* 0xffffffffff137424 */ /* 0x000fe200078e00ff */
[C---:B------:R-:W-:Y:S02]  /*9cd0*/  ISETP.GT.U32.AND P1, PT, R0.reuse, 0x3, PT ;  /* 0x000000030000780c */ /* 0x040fe40003f24070 */
[----:B------:R-:W-:Y:S02]  /*9ce0*/  SHF.R.U32.HI R2, RZ, 0x2, R0 ;  /* 0x00000002ff027819 */ /* 0x000fe40000011600 */
[----:B------:R-:W-:-:S02]  /*9cf0*/  LOP3.LUT R0, R0, 0x3, RZ, 0xc0, !PT ;  /* 0x0000000300007812 */ /* 0x000fc400078ec0ff */
[----:B------:R-:W0:Y:S01]  /*9d00*/  @P4 S2R R4, SR_CgaCtaId ;  /* 0x0000000000044919 */ /* 0x000e220000008800 */
[----:B------:R-:W-:Y:S02]  /*9d10*/  @P4 MOV R3, 0x400 ;  /* 0x0000040000034802 */ /* 0x000fe40000000f00 */
[----:B------:R-:W-:-:S04]  /*9d20*/  LOP3.LUT R2, R2, 0x1, RZ, 0xc0, !PT ;  /* 0x0000000102027812 */ /* 0x000fc800078ec0ff */
[----:B------:R-:W-:Y:S02]  /*9d30*/  ISETP.NE.U32.AND P2, PT, R2, 0x1, PT ;  /* 0x000000010200780c */ /* 0x000fe40003f45070 */
[----:B0-----:R-:W-:Y:S01]  /*9d40*/  @P4 LEA R3, R4, R3, 0x18 ;  /* 0x0000000304034211 */ /* 0x001fe200078ec0ff */
[----:B------:R-:W-:-:S03]  /*9d50*/  IMAD.U32 R4, RZ, RZ, UR37 ;  /* 0x00000025ff047e24 */ /* 0x000fc6000f8e00ff */
[----:B------:R0:W-:Y:S01]  /*9d60*/  @P4 SYNCS.ARRIVE.TRANS64.A1T0 RZ, [R3+URZ+0x78], RZ ;  /* 0x000078ff03ff49a7 */ /* 0x0001e2000810003f */
[----:B------:R-:W-:Y:S02]  /*9d70*/  IADD3 R16, P4, R16, UR48, RZ ;  /* 0x0000003010107c10 */ /* 0x000fe4000ff9e0ff */
[----:B------:R-:W-:Y:S02]  /*9d80*/  ISETP.LT.U32.AND P1, PT, R4, 0x4, P1 ;  /* 0x000000040400780c */ /* 0x000fe40000f21070 */
[----:B------:R-:W-:Y:S02]  /*9d90*/  IADD3.X R17, R17, UR39, RZ, P4, !PT ;  /* 0x0000002711117c10 */ /* 0x000fe4000a7fe4ff */
[----:B------:R-:W-:Y:S02]  /*9da0*/  ISETP.GE.U32.AND P4, PT, R16, UR8, PT ;  /* 0x0000000810007c0c */ /* 0x000fe4000bf86070 */
[----:B0-----:R-:W-:Y:S02]  /*9db0*/  SEL R3, RZ, 0x1, !P1 ;  /* 0x00000001ff037807 */ /* 0x001fe40004800000 */
[----:B------:R-:W-:-:S02]  /*9dc0*/  ISETP.GE.U32.AND.EX P1, PT, R17, UR9, PT, P4 ;  /* 0x0000000911007c0c */ /* 0x000fc4000bf26140 */
[----:B------:R-:W-:-:S04]  /*9dd0*/  ISETP.GT.U32.AND P2, PT, R4, 0x3, !P2 ;  /* 0x000000030400780c */ /* 0x000fc80005744070 */
[----:B------:R-:W-:-:S04]  /*9de0*/  SEL R2, RZ, 0x1, !P2 ;  /* 0x00000001ff027807 */ /* 0x000fc80005000000 */
[--C-:B------:R-:W-:Y:S01]  /*9df0*/  LOP3.LUT R8, R2, R8, R3.reuse, 0x96, !PT ;  /* 0x0000000802087212 */ /* 0x100fe200078e9603 */
[----:B------:R-:W-:Y:S01]  /*9e00*/  IMAD.MOV.U32 R2, RZ, RZ, -0x1 ;  /* 0xffffffffff027424 */ /* 0x000fe200078e00ff */
[----:B------:R-:W-:Y:S01]  /*9e10*/  PRMT R3, RZ, 0x7610, R3 ;  /* 0x00007610ff037816 */ /* 0x000fe20000000003 */
[----:B------:R-:W-:Y:S06]  /*9e20*/  @P1 BRA `(.L_x_207) ;  /* 0x0000000400541947 */ /* 0x000fec0003800000 */
[----:B------:R-:W0:Y:S01]  /*9e30*/  S2UR UR7, SR_CTAID.X ;  /* 0x00000000000779c3 */ /* 0x000e220000002500 */
[----:B------:R-:W-:Y:S01]  /*9e40*/  ULDC.64 UR8, c[0x0][0x628] ;  /* 0x00018a0000087ab9 */ /* 0x000fe20000000a00 */
[----:B------:R-:W-:Y:S01]  /*9e50*/  ULDC UR10, c[0x0][0x150] ;  /* 0x00005400000a7ab9 */ /* 0x000fe20000000800 */
[----:B------:R-:W-:Y:S01]  /*9e60*/  ISETP.NE.U32.AND P1, PT, RZ, UR8, PT ;  /* 0x00000008ff007c0c */ /* 0x000fe2000bf25070 */
[----:B------:R-:W-:Y:S01]  /*9e70*/  ULDC UR11, c[0x0][0x630] ;  /* 0x00018c00000b7ab9 */ /* 0x000fe20000000800 */
[----:B------:R-:W-:Y:S01]  /*9e80*/  ULDC UR14, c[0x0][0x154] ;  /* 0x00005500000e7ab9 */ /* 0x000fe20000000800 */
[----:B------:R-:W-:Y:S01]  /*9e90*/  IMAD.MOV.U32 R2, RZ, RZ, R16 ;  /* 0x000000ffff027224 */ /* 0x000fe200078e0010 */
[----:B------:R-:W-:Y:S01]  /*9ea0*/  ISETP.NE.AND.EX P1, PT, RZ, UR9, PT, P1 ;  /* 0x00000009ff007c0c */ /* 0x000fe2000bf25310 */
[----:B------:R-:W1:Y:S01]  /*9eb0*/  S2UR UR12, SR_CTAID.Y ;  /* 0x00000000000c79c3 */ /* 0x000e620000002600 */
[----:B0-----:R-:W-:-:S05]  /*9ec0*/  I2FP.F32.U32 R3, UR7 ;  /* 0x0000000700037c45 */ /* 0x001fca0008201000 */
[----:B------:R-:W-:Y:S01]  /*9ed0*/  FMUL R10, R3, UR10 ;  /* 0x0000000a030a7c20 */ /* 0x000fe20008400000 */
[----:B------:R-:W-:-:S05]  /*9ee0*/  IMAD.MOV.U32 R3, RZ, RZ, R17 ;  /* 0x000000ffff037224 */ /* 0x000fca00078e0011 */
[----:B------:R-:W-:Y:S05]  /*9ef0*/  @!P1 BRA `(.L_x_208) ;  /* 0x0000000000289947 */ /* 0x000fea0003800000 */
[----:B------:R-:W-:Y:S02]  /*9f00*/  ULDC UR10, c[0x0][0x634] ;  /* 0x00018d00000a7ab9 */ /* 0x000fe40000000800 */
[----:B------:R-:W-:-:S05]  /*9f10*/  IADD3 R7, P1, R16, UR10, RZ ;  /* 0x0000000a10077c10 */ /* 0x000fca000ff3e0ff */
[----:B------:R-:W-:-:S04]  /*9f20*/  IMAD.X R13, RZ, RZ, R17, P1 ;  /* 0x000000ffff0d7224 */ /* 0x000fc800008e0611 */
[----:B------:R-:W-:-:S04]  /*9f30*/  IMAD.WIDE.U32 R4, R13, UR8, RZ ;  /* 0x000000080d047c25 */ /* 0x000fc8000f8e00ff */
[----:B------:R-:W-:-:S04]  /*9f40*/  IMAD.WIDE.U32 R4, P1, R7, UR9, R4 ;  /* 0x0000000907047c25 */ /* 0x000fc8000f820004 */
[----:B------:R-:W-:-:S04]  /*9f50*/  IMAD.WIDE.U32 R6, R7, UR8, RZ ;  /* 0x0000000807067c25 */ /* 0x000fc8000f8e00ff */
[----:B------:R-:W-:Y:S01]  /*9f60*/  IMAD.X R3, RZ, RZ, RZ, P1 ;  /* 0x000000ffff037224 */ /* 0x000fe200008e06ff */
[----:B------:R-:W-:Y:S01]  /*9f70*/  IADD3 RZ, P1, R7, R4, RZ ;  /* 0x0000000407ff7210 */ /* 0x000fe20007f3e0ff */
[----:B------:R-:W-:-:S04]  /*9f80*/  IMAD.MOV.U32 R2, RZ, RZ, R5 ;  /* 0x000000ffff027224 */ /* 0x000fc800078e0005 */
[----:B------:R-:W-:-:S08]  /*9f90*/  IMAD.WIDE.U32.X R2, R13, UR9, R2, P1 ;  /* 0x000000090d027c25 */ /* 0x000fd000088e0402 */
.L_x_208:
[--C-:B------:R-:W-:Y:S01]  /*9fa0*/  SHF.R.U64 R19, R2, UR11, R3.reuse ;  /* 0x0000000b02137c19 */ /* 0x100fe20008001203 */
[----:B------:R-:W0:Y:S01]  /*9fb0*/  F2I.U32.TRUNC.NTZ R10, R10 ;  /* 0x0000000a000a7305 */ /* 0x000e22000020f000 */
[----:B------:R-:W-:Y:S01]  /*9fc0*/  SHF.R.U32.HI R2, RZ, UR11, R3 ;  /* 0x0000000bff027c19 */ /* 0x000fe20008011603 */
[----:B------:R-:W-:Y:S01]  /*9fd0*/  ULDC.64 UR8, c[0x0][0x620] ;  /* 0x0001880000087ab9 */ /* 0x000fe20000000a00 */
[----:B------:R-:W-:Y:S01]  /*9fe0*/  IADD3 R5, P1, RZ, -R19, RZ ;  /* 0x80000013ff057210 */ /* 0x000fe20007f3e0ff */
[----:B------:R-:W-:Y:S01]  /*9ff0*/  ULDC UR11, c[0x0][0x658] ;  /* 0x00019600000b7ab9 */ /* 0x000fe20000000800 */
[----:B-1----:R-:W-:Y:S01]  /*a000*/  I2FP.F32.U32 R4, UR12 ;  /* 0x0000000c00047c45 */ /* 0x002fe20008201000 */
[----:B------:R-:W-:Y:S02]  /*a010*/  ULDC UR16, c[0x0][0x648] ;  /* 0x0001920000107ab9 */ /* 0x000fe40000000800 */
[----:B------:R-:W-:Y:S02]  /*a020*/  IMAD.X R2, RZ, RZ, ~R2, P1 ;  /* 0x000000ffff027224 */ /* 0x000fe400008e0e02 */
[----:B------:R-:W-:Y:S01]  /*a030*/  FMUL R6, R4, UR14 ;  /* 0x0000000e04067c20 */ /* 0x000fe20008400000 */
[----:B------:R-:W-:Y:S01]  /*a040*/  ULDC.64 UR14, c[0x0][0x640] ;  /* 0x00019000000e7ab9 */ /* 0x000fe20000000a00 */
[----:B------:R-:W-:Y:S01]  /*a050*/  IMAD R4, R2, UR8, RZ ;  /* 0x0000000802047c24 */ /* 0x000fe2000f8e02ff */
[----:B------:R-:W-:Y:S01]  /*a060*/  ISETP.NE.U32.AND P1, PT, RZ, UR14, PT ;  /* 0x0000000eff007c0c */ /* 0x000fe2000bf25070 */
[C---:B------:R-:W-:Y:S01]  /*a070*/  IMAD.WIDE.U32 R2, R5.reuse, UR8, R16 ;  /* 0x0000000805027c25 */ /* 0x040fe2000f8e0010 */
[----:B0-----:R-:W-:Y:S01]  /*a080*/  R2UR UR8, R10 ;  /* 0x000000000a0872ca */ /* 0x001fe200000e0000 */
[----:B------:R-:W0:Y:S01]  /*a090*/  F2I.U32.TRUNC.NTZ R6, R6 ;  /* 0x0000000600067305 */ /* 0x000e22000020f000 */
[----:B------:R-:W1:Y:S01]  /*a0a0*/  LDC R10, c[0x0][0x610] ;  /* 0x00018400ff0a7b82 */ /* 0x000e620000000800 */
[----:B------:R-:W-:Y:S01]  /*a0b0*/  IMAD R5, R5, UR9, R4 ;  /* 0x0000000905057c24 */ /* 0x000fe2000f8e0204 */
[----:B------:R-:W-:Y:S01]  /*a0c0*/  ULDC UR9, c[0x0][0x618] ;  /* 0x0001860000097ab9 */ /* 0x000fe20000000800 */
[----:B------:R-:W-:-:S02]  /*a0d0*/  ISETP.NE.AND.EX P1, PT, RZ, UR15, PT, P1 ;  /* 0x0000000fff007c0c */ /* 0x000fc4000bf25310 */
[----:B------:R-:W-:-:S05]  /*a0e0*/  IMAD.IADD R3, R3, 0x1, R5 ;  /* 0x0000000103037824 */ /* 0x000fca00078e0205 */
[--C-:B------:R-:W-:Y:S02]  /*a0f0*/  SHF.R.U64 R12, R2, UR9, R3.reuse ;  /* 0x00000009020c7c19 */ /* 0x100fe40008001203 */
[----:B------:R-:W-:Y:S01]  /*a100*/  SHF.R.U32.HI R3, RZ, UR9, R3 ;  /* 0x00000009ff037c19 */ /* 0x000fe20008011603 */
[----:B------:R-:W-:Y:S01]  /*a110*/  ULDC UR9, c[0x0][0x608] ;  /* 0x0001820000097ab9 */ /* 0x000fe20000000800 */
[----:B0-----:R-:W-:Y:S02]  /*a120*/  R2UR UR10, R6 ;  /* 0x00000000060a72ca */ /* 0x001fe400000e0000 */
[--C-:B------:R-:W-:Y:S02]  /*a130*/  SHF.R.U64 R14, R12, UR9, R3.reuse ;  /* 0x000000090c0e7c19 */ /* 0x100fe40008001203 */
[----:B------:R-:W-:Y:S01]  /*a140*/  SHF.R.U32.HI R3, RZ, UR9, R3 ;  /* 0x00000009ff037c19 */ /* 0x000fe20008011603 */
[----:B------:R-:W-:-:S03]  /*a150*/  UIADD3 UR9, -UR8, URZ, URZ ;  /* 0x0000003f08097290 */ /* 0x000fc6000fffe13f */
[--C-:B------:R-:W-:Y:S01]  /*a160*/  SHF.R.U64 R15, R14, UR11, R3.reuse ;  /* 0x0000000b0e0f7c19 */ /* 0x100fe20008001203 */
[----:B------:R-:W-:Y:S01]  /*a170*/  ULDC UR8, c[0x0][0x144] ;  /* 0x0000510000087ab9 */ /* 0x000fe20000000800 */
[----:B------:R-:W-:-:S03]  /*a180*/  SHF.R.U32.HI R3, RZ, UR11, R3 ;  /* 0x0000000bff037c19 */ /* 0x000fc60008011603 */
[----:B------:R-:W-:Y:S01]  /*a190*/  IMAD.MOV.U32 R2, RZ, RZ, R15 ;  /* 0x000000ffff027224 */ /* 0x000fe200078e000f */
[----:B------:R-:W-:Y:S06]  /*a1a0*/  @!P1 BRA `(.L_x_209) ;  /* 0x0000000000289947 */ /* 0x000fec0003800000 */
        /* <DEDUP_REMOVED lines=10> */
.L_x_209:
[----:B------:R-:W-:Y:S01]  /*a250*/  UISETP.NE.AND UP0, UPT, UR38, URZ, UPT ;  /* 0x0000003f2600728c */ /* 0x000fe2000bf05270 */
[----:B------:R-:W-:Y:S01]  /*a260*/  SHF.R.U64 R3, R2, UR16, R3 ;  /* 0x0000001002037c19 */ /* 0x000fe20008001203 */
[----:B------:R-:W-:Y:S01]  /*a270*/  UIADD3 UR10, -UR10, URZ, URZ ;  /* 0x0000003f0a0a7290 */ /* 0x000fe2000fffe13f */
[----:B------:R-:W-:Y:S01]  /*a280*/  LOP3.LUT R2, R14, UR6, RZ, 0xc0, !PT ;  /* 0x000000060e027c12 */ /* 0x000fe2000f8ec0ff */
[----:B------:R-:W-:Y:S01]  /*a290*/  UIMAD UR7, UR8, UR9, UR7 ;  /* 0x00000009080772a4 */ /* 0x000fe2000f8e0207 */
[----:B------:R-:W-:Y:S01]  /*a2a0*/  LOP3.LUT R5, R12, UR4, RZ, 0xc0, !PT ;  /* 0x000000040c057c12 */ /* 0x000fe2000f8ec0ff */
[----:B------:R-:W-:Y:S01]  /*a2b0*/  IMAD.MOV R4, RZ, RZ, -R3 ;  /* 0x000000ffff047224 */ /* 0x000fe200078e0a03 */
[----:B------:R-:W-:Y:S01]  /*a2c0*/  ULDC UR8, c[0x0][0x148] ;  /* 0x0000520000087ab9 */ /* 0x000fe20000000800 */
[----:B------:R-:W-:Y:S01]  /*a2d0*/  IMAD R3, R3, UR5, R2 ;  /* 0x0000000503037c24 */ /* 0x000fe2000f8e0202 */
[----:B------:R-:W-:Y:S02]  /*a2e0*/  PLOP3.LUT P1, PT, PT, PT, UP0, 0x80, 0x0 ;  /* 0x000000000000781c */ /* 0x000fe40003f2f008 */
[----:B------:R-:W-:-:S03]  /*a2f0*/  @UP0 UIMAD UR7, UR8, UR10, UR12 ;  /* 0x0000000a080702a4 */ /* 0x000fc6000f8e020c */
[----:B------:R-:W-:Y:S02]  /*a300*/  ULDC UR8, c[0x0][0x638] ;  /* 0x00018e0000087ab9 */ /* 0x000fe40000000800 */
[----:B------:R-:W-:Y:S02]  /*a310*/  IMAD R2, R4, UR8, R15 ;  /* 0x0000000804027c24 */ /* 0x000fe4000f8e020f */
[----:B-1----:R-:W-:Y:S01]  /*a320*/  IMAD R10, R3, R10, UR7 ;  /* 0x00000007030a7e24 */ /* 0x002fe2000f8e020a */
[----:B------:R-:W-:Y:S01]  /*a330*/  ULDC UR7, c[0x0][0x600] ;  /* 0x0001800000077ab9 */ /* 0x000fe20000000800 */
[----:B------:R-:W-:Y:S02]  /*a340*/  IMAD.MOV.U32 R3, RZ, RZ, 0x1 ;  /* 0x00000001ff037424 */ /* 0x000fe400078e00ff */
[----:B------:R-:W-:-:S05]  /*a350*/  IMAD R5, R2, UR7, R5 ;  /* 0x0000000702057c24 */ /* 0x000fca000f8e0205 */
[----:B------:R-:W-:Y:S02]  /*a360*/  SEL R2, R5, R10, !P1 ;  /* 0x0000000a05027207 */ /* 0x000fe40004800000 */
[----:B------:R-:W-:-:S07]  /*a370*/  SEL R18, R10, R5, !P1 ;  /* 0x000000050a127207 */ /* 0x000fce0004800000 */
.L_x_207:
[----:B------:R-:W-:Y:S05]  /*a380*/  BSYNC B1 ;  /* 0x0000000000017941 */ /* 0x000fea0003800000 */
.L_x_206:
[----:B------:R-:W-:-:S13]  /*a390*/  LOP3.LUT P1, RZ, R3, 0xff, RZ, 0xc0, !PT ;  /* 0x000000ff03ff7812 */ /* 0x000fda000782c0ff */
[----:B------:R-:W-:Y:S05]  /*a3a0*/  @P1 BRA `(.L_x_210) ;  /* 0xfffffff000f81947 */ /* 0x000fea000383ffff */
[----:B------:R-:W-:Y:S05]  /*a3b0*/  BSYNC B0 ;  /* 0x0000000000007941 */ /* 0x000fea0003800000 */
.L_x_198:
[----:B------:R-:W-:-:S03]  /*a3c0*/  UMOV UR7, 0xffffffff ;  /* 0xffffffff00077882 */ /* 0x000fc60000000000 */
[----:B------:R-:W-:Y:S05]  /*a3d0*/  BRA.DIV UR7, `(.L_x_211) ;  /* 0x0000000607447947 */ /* 0x000fea000b800000 */
[----:B------:R-:W-:-:S13]  /*a3e0*/  ELECT P6, URZ, PT ;  /* 0x00000000003f782f */ /* 0x000fda00038c0000 */
.L_x_227:
[----:B------:R-:W-:Y:S04]  /*a3f0*/  BSSY B0, `(.L_x_212) ;  /* 0x000002c000007945 */ /* 0x000fe80003800000 */
[----:B------:R-:W-:Y:S05]  /*a400*/  @!P6 BRA `(.L_x_213) ;  /* 0x0000000000a8e947 */ /* 0x000fea0003800000 */
[----:B------:R-:W-:-:S04]  /*a410*/  ULOP3.LUT UR7, UR40, 0x2, URZ, 0xfc, !UPT ;  /* 0x0000000228077892 */ /* 0x000fc8000f8efc3f */
[----:B------:R-:W-:-:S06]  /*a420*/  UISETP.NE.AND UP0, UPT, UR7, 0x3, UPT ;  /* 0x000000030700788c */ /* 0x000fcc000bf05270 */
[----:B------:R-:W-:-:S13]  /*a430*/  PLOP3.LUT P0, PT, PT, PT, UP0, 0x80, 0x0 ;  /* 0x000000000000781c */ /* 0x000fda0003f0f008 */
[----:B------:R-:W-:Y:S05]  /*a440*/  @!P0 BRA `(.L_x_214) ;  /* 0x0000000000048947 */ /* 0x000fea0003800000 */
[----:B------:R-:W-:Y:S01]  /*a450*/  BPT.TRAP 0x1 ;  /* 0x000000040000795c */ /* 0x000fe20000300000 */
.L_x_214:
[----:B------:R-:W0:Y:S01]  /*a460*/  S2R R3, SR_CgaCtaId ;  /* 0x0000000000037919 */ /* 0x000e220000008800 */
[----:B------:R-:W-:-:S04]  /*a470*/  MOV R2, 0x400 ;  /* 0x0000040000027802 */ /* 0x000fc80000000f00 */
[----:B0-----:R-:W-:Y:S02]  /*a480*/  LEA R3, R3, R2, 0x18 ;  /* 0x0000000203037211 */ /* 0x001fe400078ec0ff */
[----:B------:R-:W-:-:S03]  /*a490*/  SHF.L.U32 R2, R8, 0x1f, RZ ;  /* 0x0000001f08027819 */ /* 0x000fc600000006ff */
[----:B------:R-:W-:-:S04]  /*a4a0*/  VIADD R3, R3, 0x20 ;  /* 0x0000002003037836 */ /* 0x000fc80000000000 */
[C---:B------:R-:W-:Y:S02]  /*a4b0*/  IMAD R7, R0.reuse, 0x8, R3 ;  /* 0x0000000800077824 */ /* 0x040fe400078e0203 */
[----:B------:R-:W-:Y:S02]  /*a4c0*/  VIADD R0, R0, 0x1 ;  /* 0x0000000100007836 */ /* 0x000fe40000000000 */
[----:B------:R-:W0:Y:S03]  /*a4d0*/  SYNCS.PHASECHK.TRANS64.TRYWAIT P0, [R7+URZ], R2 ;  /* 0x00000002070075a7 */ /* 0x000e26000800017f */
[----:B------:R-:W-:-:S04]  /*a4e0*/  ISETP.NE.AND P1, PT, R0, 0x4, PT ;  /* 0x000000040000780c */ /* 0x000fc80003f25270 */
[----:B------:R-:W-:Y:S02]  /*a4f0*/  SEL R5, RZ, 0x1, P1 ;  /* 0x00000001ff057807 */ /* 0x000fe40000800000 */
[----:B------:R-:W-:Y:S02]  /*a500*/  SEL R0, R0, RZ, P1 ;  /* 0x000000ff00007207 */ /* 0x000fe40000800000 */
[----:B------:R-:W-:-:S03]  /*a510*/  LOP3.LUT R5, R8, R5, RZ, 0x3c, !PT ;  /* 0x0000000508057212 */ /* 0x000fc600078e3cff */
[----:B------:R-:W-:Y:S01]  /*a520*/  IMAD R9, R0, 0x8, R3 ;  /* 0x0000000800097824 */ /* 0x000fe200078e0203 */
[----:B------:R-:W-:Y:S01]  /*a530*/  SHF.L.U32 R4, R5, 0x1f, RZ ;  /* 0x0000001f05047819 */ /* 0x000fe200000006ff */
[----:B0-----:R-:W-:Y:S06]  /*a540*/  @!P0 BRA `(.L_x_215) ;  /* 0x0000000400088947 */ /* 0x001fec0003800000 */
.L_x_228:
[----:B------:R-:W1:Y:S01]  /*a550*/  SYNCS.PHASECHK.TRANS64.TRYWAIT P0, [R9+URZ], R4 ;  /* 0x00000004090075a7 */ /* 0x000e62000800017f */
[----:B------:R-:W-:-:S05]  /*a560*/  VIADD R0, R0, 0x1 ;  /* 0x0000000100007836 */ /* 0x000fca0000000000 */
[----:B------:R-:W-:-:S04]  /*a570*/  ISETP.NE.AND P1, PT, R0, 0x4, PT ;  /* 0x000000040000780c */ /* 0x000fc80003f25270 */
[----:B0-----:R-:W-:Y:S02]  /*a580*/  SEL R2, RZ, 0x1, P1 ;  /* 0x00000001ff027807 */ /* 0x001fe40000800000 */
[----:B------:R-:W-:Y:S02]  /*a590*/  SEL R0, R0, RZ, P1 ;  /* 0x000000ff00007207 */ /* 0x000fe40000800000 */
[----:B------:R-:W-:-:S03]  /*a5a0*/  LOP3.LUT R7, R5, R2, RZ, 0x3c, !PT ;  /* 0x0000000205077212 */ /* 0x000fc600078e3cff */
[----:B------:R-:W-:Y:S01]  /*a5b0*/  IMAD R6, R0, 0x8, R3 ;  /* 0x0000000800067824 */ /* 0x000fe200078e0203 */
[----:B------:R-:W-:Y:S01]  /*a5c0*/  SHF.L.U32 R5, R7, 0x1f, RZ ;  /* 0x0000001f07057819 */ /* 0x000fe200000006ff */
[----:B-1----:R-:W-:Y:S06]  /*a5d0*/  @!P0 BRA `(.L_x_216) ;  /* 0x0000000000f88947 */ /* 0x002fec0003800000 */
.L_x_229:
[----:B------:R-:W1:Y:S01]  /*a5e0*/  SYNCS.PHASECHK.TRANS64.TRYWAIT P0, [R6+URZ], R5 ;  /* 0x00000005060075a7 */ /* 0x000e62000800017f */
[----:B------:R-:W-:-:S05]  /*a5f0*/  VIADD R0, R0, 0x1 ;  /* 0x0000000100007836 */ /* 0x000fca0000000000 */
[----:B------:R-:W-:-:S04]  /*a600*/  ISETP.NE.AND P1, PT, R0, 0x4, PT ;  /* 0x000000040000780c */ /* 0x000fc80003f25270 */
[----:B------:R-:W-:Y:S02]  /*a610*/  SEL R2, RZ, 0x1, P1 ;  /* 0x00000001ff027807 */ /* 0x000fe40000800000 */
[----:B------:R-:W-:Y:S02]  /*a620*/  SEL R0, R0, RZ, P1 ;  /* 0x000000ff00007207 */ /* 0x000fe40000800000 */
[----:B------:R-:W-:Y:S01]  /*a630*/  LOP3.LUT R2, R7, R2, RZ, 0x3c, !PT ;  /* 0x0000000207027212 */ /* 0x000fe200078e3cff */
[----:B-1----:R-:W-:Y:S06]  /*a640*/  @!P0 BRA `(.L_x_217) ;  /* 0x0000000000f08947 */ /* 0x002fec0003800000 */
.L_x_230:
[----:B------:R-:W-:Y:S01]  /*a650*/  IMAD R3, R0, 0x8, R3 ;  /* 0x0000000800037824 */ /* 0x000fe200078e0203 */
[----:B------:R-:W-:-:S07]  /*a660*/  SHF.L.U32 R0, R2, 0x1f, RZ ;  /* 0x0000001f02007819 */ /* 0x000fce00000006ff */
.L_x_218:
[----:B--2---:R2:W3:Y:S02]  /*a670*/  SYNCS.PHASECHK.TRANS64.TRYWAIT P0, [R3+URZ], R0 ;  /* 0x00000000030075a7 */ /* 0x0044e4000800017f */
[----:B---3--:R-:W-:Y:S05]  /*a680*/  @!P0 NANOSLEEP.SYNCS 0x989680 ;  /* 0x009896800000895d */ /* 0x008fea0003900000 */
[----:B------:R-:W3:Y:S02]  /*a690*/  @!P0 SYNCS.PHASECHK.TRANS64 P0, [R3+URZ], R0 ;  /* 0x00000000030085a7 */ /* 0x000ee4000800007f */
[----:B---3--:R-:W-:Y:S05]  /*a6a0*/  @!P0 BRA `(.L_x_218) ;  /* 0xfffffffc00f08947 */ /* 0x008fea000383ffff */
.L_x_213:
[----:B------:R-:W-:Y:S05]  /*a6b0*/  BSYNC B0 ;  /* 0x0000000000007941 */ /* 0x000fea0003800000 */
.L_x_212:
[----:B------:R-:W-:Y:S05]  /*a6c0*/  EXIT ;  /* 0x000000000000794d */ /* 0x000fea0003800000 */
.L_x_18:
[----:B0-----:R0:W1:Y:S02]  /*a6d0*/  SYNCS.PHASECHK.TRANS64.TRYWAIT P0, [R111+URZ], R0 ;  /* 0x000000006f0075a7 */ /* 0x001064000800017f */
[----:B-1----:R-:W-:Y:S05]  /*a6e0*/  @!P0 NANOSLEEP.SYNCS 0x989680 ;  /* 0x009896800000895d */ /* 0x002fea0003900000 */
[----:B------:R-:W1:Y:S02]  /*a6f0*/  @!P0 SYNCS.PHASECHK.TRANS64 P0, [R111+URZ], R0 ;  /* 0x000000006f0085a7 */ /* 0x000e64000800007f */
[----:B-1----:R-:W-:Y:S05]  /*a700*/  @!P0 BRA `(.L_x_18) ;  /* 0xfffffffc00f08947 */ /* 0x002fea000383ffff */
[----:B------:R-:W-:Y:S05]  /*a710*/  BRA `(.L_x_219) ;  /* 0xffffff7000307947 */ /* 0x000fea000383ffff */
.L_x_23:
[----:B-1----:R1:W2:Y:S02]  /*a720*/  SYNCS.PHASECHK.TRANS64.TRYWAIT P1, [R3+URZ], R0 ;  /* 0x00000000030075a7 */ /* 0x0022a4000802017f */
[----:B--2---:R-:W-:Y:S05]  /*a730*/  @!P1 NANOSLEEP.SYNCS 0x989680 ;  /* 0x009896800000995d */ /* 0x004fea0003900000 */
[----:B------:R-:W2:Y:S02]  /*a740*/  @!P1 SYNCS.PHASECHK.TRANS64 P1, [R3+URZ], R0 ;  /* 0x00000000030095a7 */ /* 0x000ea4000802007f */
[----:B--2---:R-:W-:Y:S05]  /*a750*/  @!P1 BRA `(.L_x_23) ;  /* 0xfffffffc00f09947 */ /* 0x004fea000383ffff */
[----:B------:R-:W-:Y:S05]  /*a760*/  BRA `(.L_x_22) ;  /* 0xffffff7000a07947 */ /* 0x000fea000383ffff */
.L_x_28:
[----:B-1----:R-:W-:-:S04]  /*a770*/  IMAD.U32 R5, RZ, RZ, UR7 ;  /* 0x00000007ff057e24 */ /* 0x002fc8000f8e00ff */
[----:B------:R1:W2:Y:S03]  /*a780*/  SYNCS.PHASECHK.TRANS64.TRYWAIT P1, [R5+URZ], R4 ;  /* 0x00000004050075a7 */ /* 0x0002a6000802017f */
[----:B--2---:R-:W-:Y:S05]  /*a790*/  @!P1 NANOSLEEP.SYNCS 0x989680 ;  /* 0x009896800000995d */ /* 0x004fea0003900000 */
[----:B------:R-:W2:Y:S02]  /*a7a0*/  @!P1 SYNCS.PHASECHK.TRANS64 P1, [R5+URZ], R4 ;  /* 0x00000004050095a7 */ /* 0x000ea4000802007f */
[----:B--2---:R-:W-:Y:S05]  /*a7b0*/  @!P1 BRA `(.L_x_28) ;  /* 0xfffffffc00ec9947 */ /* 0x004fea000383ffff */
[----:B------:R-:W-:Y:S05]  /*a7c0*/  BRA `(.L_x_27) ;  /* 0xffffff8000e07947 */ /* 0x000fea000383ffff */
.L_x_34:
[----:B0-----:R0:W1:Y:S02]  /*a7d0*/  SYNCS.PHASECHK.TRANS64.TRYWAIT P0, [R111+URZ+0x10], R0 ;  /* 0x000010006f0075a7 */ /* 0x001064000800017f */
[----:B-1----:R-:W-:Y:S05]  /*a7e0*/  @!P0 NANOSLEEP.SYNCS 0x989680 ;  /* 0x009896800000895d */ /* 0x002fea0003900000 */
[----:B------:R-:W1:Y:S02]  /*a7f0*/  @!P0 SYNCS.PHASECHK.TRANS64 P0, [R111+URZ+0x10], R0 ;  /* 0x000010006f0085a7 */ /* 0x000e64000800007f */
[----:B-1----:R-:W-:Y:S05]  /*a800*/  @!P0 BRA `(.L_x_34) ;  /* 0xfffffffc00f08947 */ /* 0x002fea000383ffff */
[----:B------:R-:W-:Y:S05]  /*a810*/  BRA `(.L_x_220) ;  /* 0xffffff9400a07947 */ /* 0x000fea000383ffff */
.L_x_199:
[----:B------:R-:W-:Y:S01]  /*a820*/  BSSY B1, `(.L_x_221) ;  /* 0x0000006000017945 */ /* 0x000fe20003800000 */
[----:B------:R-:W-:-:S07]  /*a830*/  IMAD.MOV.U32 R15, RZ, RZ, -0x1 ;  /* 0xffffffffff0f7424 */ /* 0x000fce00078e00ff */
[----:B-----5:R-:W-:Y:S05]  /*a840*/  WARPSYNC.COLLECTIVE R15, `(.L_x_222) ;  /* 0x000000000f0c7348 */ /* 0x020fea0003c00000 */
[----:B------:R-:W-:Y:S02]  /*a850*/  ELECT P6, UR62, PT ;  /* 0x00000000003e782f */ /* 0x000fe400038c0000 */
[----:B------:R-:W-:Y:S01]  /*a860*/  MOV R14, UR62 ;  /* 0x0000003e000e7c02 */ /* 0x000fe20008000f00 */
[----:B-----5:R-:W-:Y:S10]  /*a870*/  ENDCOLLECTIVE ;  /* 0x000000000000791b */ /* 0x020ff40003800000 */
.L_x_222:
[----:B------:R-:W-:Y:S05]  /*a880*/  BSYNC B1 ;  /* 0x0000000000017941 */ /* 0x000fea0003800000 */
.L_x_221:
[----:B------:R-:W-:Y:S05]  /*a890*/  BRA `(.L_x_223) ;  /* 0xffffffec00c87947 */ /* 0x000fea000383ffff */
.L_x_202:
[----:B0-----:R0:W1:Y:S02]  /*a8a0*/  SYNCS.PHASECHK.TRANS64.TRYWAIT P1, [R10+URZ+0x20], R3 ;  /* 0x000020030a0075a7 */ /* 0x001064000802017f */
[----:B-1----:R-:W-:Y:S05]  /*a8b0*/  @!P1 NANOSLEEP.SYNCS 0x989680 ;  /* 0x009896800000995d */ /* 0x002fea0003900000 */
[----:B------:R-:W1:Y:S02]  /*a8c0*/  @!P1 SYNCS.PHASECHK.TRANS64 P1, [R10+URZ+0x20], R3 ;  /* 0x000020030a0095a7 */ /* 0x000e64000802007f */
[----:B-1----:R-:W-:Y:S05]  /*a8d0*/  @!P1 BRA `(.L_x_202) ;  /* 0xfffffffc00f09947 */ /* 0x002fea000383ffff */
[----:B------:R-:W-:Y:S05]  /*a8e0*/  BRA `(.L_x_224) ;  /* 0xfffffff000007947 */ /* 0x000fea000383ffff */
.L_x_211:
[----:B------:R-:W-:Y:S01]  /*a8f0*/  BSSY B0, `(.L_x_225) ;  /* 0x0000006000007945 */ /* 0x000fe20003800000 */
[----:B------:R-:W-:-:S07]  /*a900*/  IMAD.MOV.U32 R15, RZ, RZ, -0x1 ;  /* 0xffffffffff0f7424 */ /* 0x000fce00078e00ff */
[----:B-----5:R-:W-:Y:S05]  /*a910*/  WARPSYNC.COLLECTIVE R15, `(.L_x_226) ;  /* 0x000000000f0c7348 */ /* 0x020fea0003c00000 */
[----:B------:R-:W-:Y:S02]  /*a920*/  ELECT P6, UR62, PT ;  /* 0x00000000003e782f */ /* 0x000fe400038c0000 */
[----:B------:R-:W-:Y:S01]  /*a930*/  MOV R14, UR62 ;  /* 0x0000003e000e7c02 */ /* 0x000fe20008000f00 */
[----:B-----5:R-:W-:Y:S10]  /*a940*/  ENDCOLLECTIVE ;  /* 0x000000000000791b */ /* 0x020ff40003800000 */
.L_x_226:
[----:B------:R-:W-:Y:S05]  /*a950*/  BSYNC B0 ;  /* 0x0000000000007941 */ /* 0x000fea0003800000 */
.L_x_225:
[----:B------:R-:W-:Y:S05]  /*a960*/  BRA `(.L_x_227) ;  /* 0xfffffff800a07947 */ /* 0x000fea000383ffff */
.L_x_215:
[----:B0-----:R0:W1:Y:S02]  /*a970*/  SYNCS.PHASECHK.TRANS64.TRYWAIT P0, [R7+URZ], R2 ;  /* 0x00000002070075a7 */ /* 0x001064000800017f */
[----:B-1----:R-:W-:Y:S05]  /*a980*/  @!P0 NANOSLEEP.SYNCS 0x989680 ;  /* 0x009896800000895d */ /* 0x002fea0003900000 */
[----:B------:R-:W1:Y:S02]  /*a990*/  @!P0 SYNCS.PHASECHK.TRANS64 P0, [R7+URZ], R2 ;  /* 0x00000002070085a7 */ /* 0x000e64000800007f */
[----:B-1----:R-:W-:Y:S05]  /*a9a0*/  @!P0 BRA `(.L_x_215) ;  /* 0xfffffffc00f08947 */ /* 0x002fea000383ffff */
[----:B------:R-:W-:Y:S05]  /*a9b0*/  BRA `(.L_x_228) ;  /* 0xfffffff800e47947 */ /* 0x000fea000383ffff */
.L_x_216:
[----:B0-----:R0:W1:Y:S02]  /*a9c0*/  SYNCS.PHASECHK.TRANS64.TRYWAIT P0, [R9+URZ], R4 ;  /* 0x00000004090075a7 */ /* 0x001064000800017f */
[----:B-1----:R-:W-:Y:S05]  /*a9d0*/  @!P0 NANOSLEEP.SYNCS 0x989680 ;  /* 0x009896800000895d */ /* 0x002fea0003900000 */
[----:B------:R-:W1:Y:S02]  /*a9e0*/  @!P0 SYNCS.PHASECHK.TRANS64 P0, [R9+URZ], R4 ;  /* 0x00000004090085a7 */ /* 0x000e64000800007f */
[----:B-1----:R-:W-:Y:S05]  /*a9f0*/  @!P0 BRA `(.L_x_216) ;  /* 0xfffffffc00f08947 */ /* 0x002fea000383ffff */
[----:B------:R-:W-:Y:S05]  /*aa00*/  BRA `(.L_x_229) ;  /* 0xfffffff800f47947 */ /* 0x000fea000383ffff */
.L_x_217:
[----:B-1----:R1:W2:Y:S02]  /*aa10*/  SYNCS.PHASECHK.TRANS64.TRYWAIT P0, [R6+URZ], R5 ;  /* 0x00000005060075a7 */ /* 0x0022a4000800017f */
[----:B--2---:R-:W-:Y:S05]  /*aa20*/  @!P0 NANOSLEEP.SYNCS 0x989680 ;  /* 0x009896800000895d */ /* 0x004fea0003900000 */
[----:B------:R-:W2:Y:S02]  /*aa30*/  @!P0 SYNCS.PHASECHK.TRANS64 P0, [R6+URZ], R5 ;  /* 0x00000005060085a7 */ /* 0x000ea4000800007f */
[----:B--2---:R-:W-:Y:S05]  /*aa40*/  @!P0 BRA `(.L_x_217) ;  /* 0xfffffffc00f08947 */ /* 0x004fea000383ffff */
[----:B------:R-:W-:Y:S05]  /*aa50*/  BRA `(.L_x_230) ;  /* 0xfffffff800fc7947 */ /* 0x000fea000383ffff */
.L_x_231:
[----:B------:R-:W-:-:S00]  /*aa60*/  BRA `(.L_x_231) ;  /* 0xfffffffc00fc7947 */ /* 0x000fc0000383ffff */
[----:B------:R-:W-:-:S00]  /*aa70*/  NOP ;  /* 0x0000000000007918 */ /* 0x000fc00000000000 */
        /* <DEDUP_REMOVED lines=8> */
.L_x_232:


//--------------------- .nv.global.init           --------------------------
	.section	.nv.global.init,"aw",@progbits
.nv.global.init:
	.type		$str$22,@object
	.size		$str$22,($str$23 - $str$22)
$str$22:
        /*0000*/ 	.byte	0x6b, 0x5f, 0x74, 0x69, 0x6c, 0x65, 0x5f, 0x63, 0x6f, 0x75, 0x6e, 0x74, 0x20, 0x3e, 0x3d, 0x20
        /*0010*/ 	.byte	0x31, 0x00
	.type		$str$23,@object
	.size		$str$23,(__unnamed_1 - $str$23)
$str$23:
        /*0012*/ 	.byte	0x2f, 0x74, 0x6d, 0x70, 0x2f, 0x63, 0x75, 0x74, 0x6c, 0x61, 0x73, 0x73, 0x5f, 0x73, 0x77, 0x65
        /*0022*/ 	.byte	0x65, 0x70, 0x5f, 0x73, 0x72, 0x63, 0x2f, 0x69, 0x6e, 0x63, 0x6c, 0x75, 0x64, 0x65, 0x2f, 0x63
        /*0032*/ 	.byte	0x75, 0x74, 0x6c, 0x61, 0x73, 0x73, 0x2f, 0x67, 0x65, 0x6d, 0x6d, 0x2f, 0x63, 0x6f, 0x6c, 0x6c
        /*0042*/ 	.byte	0x65, 0x63, 0x74, 0x69, 0x76, 0x65, 0x2f, 0x73, 0x6d, 0x39, 0x30, 0x5f, 0x6d, 0x6d, 0x61, 0x5f
        /*0052*/ 	.byte	0x74, 0x6d, 0x61, 0x5f, 0x67, 0x6d, 0x6d, 0x61, 0x5f, 0x73, 0x73, 0x5f, 0x77, 0x61, 0x72, 0x70
        /*0062*/ 	.byte	0x73, 0x70, 0x65, 0x63, 0x69, 0x61, 0x6c, 0x69, 0x7a, 0x65, 0x64, 0x2e, 0x68, 0x70, 0x70, 0x00
	.type		__unnamed_1,@object
	.size		__unnamed_1,(.L_0 - __unnamed_1)
__unnamed_1:
        /*0072*/ 	.byte	0x76, 0x6f, 0x69, 0x64, 0x20, 0x63, 0x75, 0x74, 0x6c, 0x61, 0x73, 0x73, 0x3a, 0x3a, 0x67, 0x65
        /* <DEDUP_REMOVED lines=180> */
        /*0bc2*/ 	.byte	0x3a, 0x69, 0x64, 0x65, 0x6e, 0x74, 0x69, 0x74, 0x79, 0x5d, 0x00
.L_0:


//--------------------- .nv.shared._ZN7cutlass13device_kernelINS_4gemm6kernel13GemmUniversalIN4cute5tupleIJiiiiEEENS1_10collective13CollectiveMmaINS1_34MainloopSm90TmaGmmaWarpSpecializedILi4ENS5_IJNS4_1CILi2EEENSA_ILi1EEESC_EEENS1_32KernelTmaWarpSpecializedPingpongEEENS5_IJNSA_ILi64EEENSA_ILi160EEENSA_ILi128EEEEEENS_10bfloat16_tENS5_IJlSC_lEEESK_SL_NS4_8TiledMMAINS4_8MMA_AtomIJNS4_4SM904GMMA27MMA_64x32x16_F32BF16BF16_SSILNSP_5MajorE0ELSR_0ELNSP_7ScaleInE1ELSS_1EEEEEENS4_6LayoutINS5_IJSC_SC_SC_EEENS5_IJNSA_ILi0EEESX_SX_EEEEENS5_IJNS4_10UnderscoreES10_S10_EEEEENS4_13SM90_TMA_LOADENS4_14ComposedLayoutINS4_7SwizzleILi3ELi4ELi3EEENS4_18smem_ptr_flag_bitsILi16EEENSV_INS5_IJNSA_ILi8EEESG_EEENS5_IJSG_SC_EEEEEEEvNS4_8identityENS4_23SM90_TMA_LOAD_MULTICASTES1D_vS1E_EENS_8epilogue10collective6detail29Sm90TmaWarpSpecializedAdapterINS1I_15DefaultEpilogueISK_SL_SL_NS1H_6thread17LinearCombinationISK_Li1EffLNS1M_9ScaleType4KindE0ELNS_15FloatRoundStyleE2ESK_EENS1_15EpilogueDefaultEEEEEvvEEEEvNT_6ParamsE --------------------------
	.section	.nv.shared._ZN7cutlass13device_kernelINS_4gemm6kernel13GemmUniversalIN4cute5tupleIJiiiiEEENS1_10collective13CollectiveMmaINS1_34MainloopSm90TmaGmmaWarpSpecializedILi4ENS5_IJNS4_1CILi2EEENSA_ILi1EEESC_EEENS1_32KernelTmaWarpSpecializedPingpongEEENS5_IJNSA_ILi64EEENSA_ILi160EEENSA_ILi128EEEEEENS_10bfloat16_tENS5_IJlSC_lEEESK_SL_NS4_8TiledMMAINS4_8MMA_AtomIJNS4_4SM904GMMA27MMA_64x32x16_F32BF16BF16_SSILNSP_5MajorE0ELSR_0ELNSP_7ScaleInE1ELSS_1EEEEEENS4_6LayoutINS5_IJSC_SC_SC_EEENS5_IJNSA_ILi0EEESX_SX_EEEEENS5_IJNS4_10UnderscoreES10_S10_EEEEENS4_13SM90_TMA_LOADENS4_14ComposedLayoutINS4_7SwizzleILi3ELi4ELi3EEENS4_18smem_ptr_flag_bitsILi16EEENSV_INS5_IJNSA_ILi8EEESG_EEENS5_IJSG_SC_EEEEEEEvNS4_8identityENS4_23SM90_TMA_LOAD_MULTICASTES1D_vS1E_EENS_8epilogue10collective6detail29Sm90TmaWarpSpecializedAdapterINS1I_15DefaultEpilogueISK_SL_SL_NS1H_6thread17LinearCombinationISK_Li1EffLNS1M_9ScaleType4KindE0ELNS_15FloatRoundStyleE2ESK_EENS1_15EpilogueDefaultEEEEEvvEEEEvNT_6ParamsE,"aw",@nobits
	.sectionflags	@""
	.align	16
	.zero		1024


//--------------------- .nv.shared.reserved.0     --------------------------
	.section	.nv.shared.reserved.0,"aw",@nobits
	.weak		__nv_reservedSMEM_offset_0_alias
	.size		__nv_reservedSMEM_offset_0_alias, 0, 0
	.other		__nv_reservedSMEM_offset_0_alias,@"STO_CUDA_RESERVED_SHARED STV_DEFAULT"
__nv_reservedSMEM_offset_0_alias:
	.zero		0


//--------------------- .nv.global                --------------------------
	.section	.nv.global,"aw",@nobits
.nv.global:
	.type		_ZN39_INTERNAL_9d6d57db_4_k_cu_bf3a5214_83004cute1_E,@object
	.size		_ZN39_INTERNAL_9d6d57db_4_k_cu_bf3a5214_83004cute1_E,(_ZN39_INTERNAL_9d6d57db_4_k_cu_bf3a5214_83004cuda3std3__45__cpo6cbeginE - _ZN39_INTERNAL_9d6d57db_4_k_cu_bf3a5214_83004cute1_E)
_ZN39_INTERNAL_9d6d57db_4_k_cu_bf3a5214_83004cute1_E:
	.zero		1
	.type		_ZN39_INTERNAL_9d6d57db_4_k_cu_bf3a5214_83004cuda3std3__45__cpo6cbeginE,@object
	.size		_ZN39_INTERNAL_9d6d57db_4_k_cu_bf3a5214_83004cuda3std3__45__cpo6cbeginE,(_ZN39_INTERNAL_9d6d57db_4_k_cu_bf3a5214_83004cuda3std3__48in_placeE - _ZN39_INTERNAL_9d6d57db_4_k_cu_bf3a5214_83004cuda3std3__45__cpo6cbeginE)
_ZN39_INTERNAL_9d6d57db_4_k_cu_bf3a5214_83004cuda3std3__45__cpo6cbeginE:
	.zero		1
	.type		_ZN39_INTERNAL_9d6d57db_4_k_cu_bf3a5214_83004cuda3std3__48in_placeE,@object
	.size		_ZN39_INTERNAL_9d6d57db_4_k_cu_bf3a5214_83004cuda3std3__48in_placeE,(_ZN39_INTERNAL_9d6d57db_4_k_cu_bf3a5214_83004cuda3std6ranges3__45__cpo9iter_moveE - _ZN39_INTERNAL_9d6d57db_4_k_cu_bf3a5214_83004cuda3std3__48in_placeE)
_ZN39_INTERNAL_9d6d57db_4_k_cu_bf3a5214_83004cuda3std3__48in_placeE:
	.zero		1
	.type		_ZN39_INTERNAL_9d6d57db_4_k_cu_bf3a5214_83004cuda3std6ranges3__45__cpo9iter_moveE,@object
	.size		_ZN39_INTERNAL_9d6d57db_4_k_cu_bf3a5214_83004cuda3std6ranges3__45__cpo9iter_moveE,(_ZN39_INTERNAL_9d6d57db_4_k_cu_bf3a5214_83004cuda3std3__45__cpo5beginE - _ZN39_INTERNAL_9d6d57db_4_k_cu_bf3a5214_83004cuda3std6ranges3__45__cpo9iter_moveE)
_ZN39_INTERNAL_9d6d57db_4_k_cu_bf3a5214_83004cuda3std6ranges3__45__cpo9iter_moveE:
	.zero		1
	.type		_ZN39_INTERNAL_9d6d57db_4_k_cu_bf3a5214_83004cuda3std3__45__cpo5beginE,@object
	.size		_ZN39_INTERNAL_9d6d57db_4_k_cu_bf3a5214_83004cuda3std3__45__cpo5beginE,(_ZN39_INTERNAL_9d6d57db_4_k_cu_bf3a5214_83004cuda3std3__441_GLOBAL__N__9d6d57db_4_k_cu_bf3a5214_83006ignoreE - _ZN39_INTERNAL_9d6d57db_4_k_cu_bf3a5214_83004cuda3std3__45__cpo5beginE)
_ZN39_INTERNAL_9d6d57db_4_k_cu_bf3a5214_83004cuda3std3__45__cpo5beginE:
	.zero		1
	.type		_ZN39_INTERNAL_9d6d57db_4_k_cu_bf3a5214_83004cuda3std3__441_GLOBAL__N__9d6d57db_4_k_cu_bf3a5214_83006ignoreE,@object
	.size		_ZN39_INTERNAL_9d6d57db_4_k_cu_bf3a5214_83004cuda3std3__441_GLOBAL__N__9d6d57db_4_k_cu_bf3a5214_83006ignoreE,(_ZN39_INTERNAL_9d6d57db_4_k_cu_bf3a5214_83004cute7productE - _ZN39_INTERNAL_9d6d57db_4_k_cu_bf3a5214_83004cuda3std3__441_GLOBAL__N__9d6d57db_4_k_cu_bf3a5214_83006ignoreE)
_ZN39_INTERNAL_9d6d57db_4_k_cu_bf3a5214_83004cuda3std3__441_GLOBAL__N__9d6d57db_4_k_cu_bf3a5214_83006ignoreE:
	.zero		1
	.type		_ZN39_INTERNAL_9d6d57db_4_k_cu_bf3a5214_83004cute7productE,@object
	.size		_ZN39_INTERNAL_9d6d57db_4_k_cu_bf3a5214_83004cute7productE,(_ZN39_INTERNAL_9d6d57db_4_k_cu_bf3a5214_83004cuda3std3__45__cpo3endE - _ZN39_INTERNAL_9d6d57db_4_k_cu_bf3a5214_83004cute7productE)
_ZN39_INTERNAL_9d6d57db_4_k_cu_bf3a5214_83004cute7productE:
	.zero		1
	.type		_ZN39_INTERNAL_9d6d57db_4_k_cu_bf3a5214_83004cuda3std3__45__cpo3endE,@object
	.size		_ZN39_INTERNAL_9d6d57db_4_k_cu_bf3a5214_83004cuda3std3__45__cpo3endE,(_ZN39_INTERNAL_9d6d57db_4_k_cu_bf3a5214_83004cuda3std3__419piecewise_constructE - _ZN39_INTERNAL_9d6d57db_4_k_cu_bf3a5214_83004cuda3std3__45__cpo3endE)
_ZN39_INTERNAL_9d6d57db_4_k_cu_bf3a5214_83004cuda3std3__45__cpo3endE:
	.zero		1
	.type		_ZN39_INTERNAL_9d6d57db_4_k_cu_bf3a5214_83004cuda3std3__419piecewise_constructE,@object
	.size		_ZN39_INTERNAL_9d6d57db_4_k_cu_bf3a5214_83004cuda3std3__419piecewise_constructE,(_ZN39_INTERNAL_9d6d57db_4_k_cu_bf3a5214_83004cuda3std3__45__cpo4cendE - _ZN39_INTERNAL_9d6d57db_4_k_cu_bf3a5214_83004cuda3std3__419piecewise_constructE)
_ZN39_INTERNAL_9d6d57db_4_k_cu_bf3a5214_83004cuda3std3__419piecewise_constructE:
	.zero		1
	.type		_ZN39_INTERNAL_9d6d57db_4_k_cu_bf3a5214_83004cuda3std3__45__cpo4cendE,@object
	.size		_ZN39_INTERNAL_9d6d57db_4_k_cu_bf3a5214_83004cuda3std3__45__cpo4cendE,(_ZN39_INTERNAL_9d6d57db_4_k_cu_bf3a5214_83004cuda3std6ranges3__45__cpo4swapE - _ZN39_INTERNAL_9d6d57db_4_k_cu_bf3a5214_83004cuda3std3__45__cpo4cendE)
_ZN39_INTERNAL_9d6d57db_4_k_cu_bf3a5214_83004cuda3std3__45__cpo4cendE:
	.zero		1
	.type		_ZN39_INTERNAL_9d6d57db_4_k_cu_bf3a5214_83004cuda3std6ranges3__45__cpo4swapE,@object
	.size		_ZN39_INTERNAL_9d6d57db_4_k_cu_bf3a5214_83004cuda3std6ranges3__45__cpo4swapE,(.L_8 - _ZN39_INTERNAL_9d6d57db_4_k_cu_bf3a5214_83004cuda3std6ranges3__45__cpo4swapE)
_ZN39_INTERNAL_9d6d57db_4_k_cu_bf3a5214_83004cuda3std6ranges3__45__cpo4swapE:
	.zero		1
.L_8:


//--------------------- .nv.constant0._ZN7cutlass13device_kernelINS_4gemm6kernel13GemmUniversalIN4cute5tupleIJiiiiEEENS1_10collective13CollectiveMmaINS1_34MainloopSm90TmaGmmaWarpSpecializedILi4ENS5_IJNS4_1CILi2EEENSA_ILi1EEESC_EEENS1_32KernelTmaWarpSpecializedPingpongEEENS5_IJNSA_ILi64EEENSA_ILi160EEENSA_ILi128EEEEEENS_10bfloat16_tENS5_IJlSC_lEEESK_SL_NS4_8TiledMMAINS4_8MMA_AtomIJNS4_4SM904GMMA27MMA_64x32x16_F32BF16BF16_SSILNSP_5MajorE0ELSR_0ELNSP_7ScaleInE1ELSS_1EEEEEENS4_6LayoutINS5_IJSC_SC_SC_EEENS5_IJNSA_ILi0EEESX_SX_EEEEENS5_IJNS4_10UnderscoreES10_S10_EEEEENS4_13SM90_TMA_LOADENS4_14ComposedLayoutINS4_7SwizzleILi3ELi4ELi3EEENS4_18smem_ptr_flag_bitsILi16EEENSV_INS5_IJNSA_ILi8EEESG_EEENS5_IJSG_SC_EEEEEEEvNS4_8identityENS4_23SM90_TMA_LOAD_MULTICASTES1D_vS1E_EENS_8epilogue10collective6detail29Sm90TmaWarpSpecializedAdapterINS1I_15DefaultEpilogueISK_SL_SL_NS1H_6thread17LinearCombinationISK_Li1EffLNS1M_9ScaleType4KindE0ELNS_15FloatRoundStyleE2ESK_EENS1_15EpilogueDefaultEEEEEvvEEEEvNT_6ParamsE --------------------------
	.section	.nv.constant0._ZN7cutlass13device_kernelINS_4gemm6kernel13GemmUniversalIN4cute5tupleIJiiiiEEENS1_10collective13CollectiveMmaINS1_34MainloopSm90TmaGmmaWarpSpecializedILi4ENS5_IJNS4_1CILi2EEENSA_ILi1EEESC_EEENS1_32KernelTmaWarpSpecializedPingpongEEENS5_IJNSA_ILi64EEENSA_ILi160EEENSA_ILi128EEEEEENS_10bfloat16_tENS5_IJlSC_lEEESK_SL_NS4_8TiledMMAINS4_8MMA_AtomIJNS4_4SM904GMMA27MMA_64x32x16_F32BF16BF16_SSILNSP_5MajorE0ELSR_0ELNSP_7ScaleInE1ELSS_1EEEEEENS4_6LayoutINS5_IJSC_SC_SC_EEENS5_IJNSA_ILi0EEESX_SX_EEEEENS5_IJNS4_10UnderscoreES10_S10_EEEEENS4_13SM90_TMA_LOADENS4_14ComposedLayoutINS4_7SwizzleILi3ELi4ELi3EEENS4_18smem_ptr_flag_bitsILi16EEENSV_INS5_IJNSA_ILi8EEESG_EEENS5_IJSG_SC_EEEEEEEvNS4_8identityENS4_23SM90_TMA_LOAD_MULTICASTES1D_vS1E_EENS_8epilogue10collective6detail29Sm90TmaWarpSpecializedAdapterINS1I_15DefaultEpilogueISK_SL_SL_NS1H_6thread17LinearCombinationISK_Li1EffLNS1M_9ScaleType4KindE0ELNS_15FloatRoundStyleE2ESK_EENS1_15EpilogueDefaultEEEEEvvEEEEvNT_6ParamsE,"a",@progbits
	.sectionflags	@""
	.align	4
.nv.constant0._ZN7cutlass13device_kernelINS_4gemm6kernel13GemmUniversalIN4cute5tupleIJiiiiEEENS1_10collective13CollectiveMmaINS1_34MainloopSm90TmaGmmaWarpSpecializedILi4ENS5_IJNS4_1CILi2EEENSA_ILi1EEESC_EEENS1_32KernelTmaWarpSpecializedPingpongEEENS5_IJNSA_ILi64EEENSA_ILi160EEENSA_ILi128EEEEEENS_10bfloat16_tENS5_IJlSC_lEEESK_SL_NS4_8TiledMMAINS4_8MMA_AtomIJNS4_4SM904GMMA27MMA_64x32x16_F32BF16BF16_SSILNSP_5MajorE0ELSR_0ELNSP_7ScaleInE1ELSS_1EEEEEENS4_6LayoutINS5_IJSC_SC_SC_EEENS5_IJNSA_ILi0EEESX_SX_EEEEENS5_IJNS4_10UnderscoreES10_S10_EEEEENS4_13SM90_TMA_LOADENS4_14ComposedLayoutINS4_7SwizzleILi3ELi4ELi3EEENS4_18smem_ptr_flag_bitsILi16EEENSV_INS5_IJNSA_ILi8EEESG_EEENS5_IJSG_SC_EEEEEEEvNS4_8identityENS4_23SM90_TMA_LOAD_MULTICASTES1D_vS1E_EENS_8epilogue10collective6detail29Sm90TmaWarpSpecializedAdapterINS1I_15DefaultEpilogueISK_SL_SL_NS1H_6thread17LinearCombinationISK_Li1EffLNS1M_9ScaleType4KindE0ELNS_15FloatRoundStyleE2ESK_EENS1_15EpilogueDefaultEEEEEvvEEEEvNT_6ParamsE:
	.zero		1664


//--------------------- SYMBOLS --------------------------

	.type		.nv.reservedSmem.offset0,@object
	.size		.nv.reservedSmem.offset0,0x4
	.type		__assertfail,@function
